//
// Generated by NVIDIA NVVM Compiler
//
// Compiler Build ID: CL-36424714
// Cuda compilation tools, release 13.0, V13.0.88
// Based on NVVM 20.0.0
//

.version 9.0
.target sm_100
.address_size 64

	// .globl	_Z10BFS_kerneliiPiS_S_S_S_
.extern .func  (.param .b32 func_retval0) vprintf
(
	.param .b64 vprintf_param_0,
	.param .b64 vprintf_param_1
)
;
// _ZZ11scanDegreesiPiS_S_E9prefixSum has been demoted
// _ZZ23assignVerticesNextQueuePiS_S_iS_S_S_S_iE15sharedIncrement has been demoted
.global .align 1 .b8 $str[21] = {115, 99, 97, 110, 68, 101, 103, 114, 101, 101, 115, 32, 116, 104, 105, 100, 32, 37, 100, 10};
.global .align 1 .b8 $str$1[24] = {10, 32, 91, 32, 102, 97, 107, 101, 78, 32, 37, 100, 32, 118, 97, 108, 32, 37, 100, 32, 93, 32, 10};

.visible .entry _Z10BFS_kerneliiPiS_S_S_S_(
	.param .u32 _Z10BFS_kerneliiPiS_S_S_S__param_0,
	.param .u32 _Z10BFS_kerneliiPiS_S_S_S__param_1,
	.param .u64 .ptr .align 1 _Z10BFS_kerneliiPiS_S_S_S__param_2,
	.param .u64 .ptr .align 1 _Z10BFS_kerneliiPiS_S_S_S__param_3,
	.param .u64 .ptr .align 1 _Z10BFS_kerneliiPiS_S_S_S__param_4,
	.param .u64 .ptr .align 1 _Z10BFS_kerneliiPiS_S_S_S__param_5,
	.param .u64 .ptr .align 1 _Z10BFS_kerneliiPiS_S_S_S__param_6
)
{
	.reg .pred 	%p<7>;
	.reg .b32 	%r<31>;
	.reg .b64 	%rd<25>;

	ld.param.u32 	%r13, [_Z10BFS_kerneliiPiS_S_S_S__param_0];
	ld.param.u32 	%r12, [_Z10BFS_kerneliiPiS_S_S_S__param_1];
	ld.param.u64 	%rd6, [_Z10BFS_kerneliiPiS_S_S_S__param_2];
	ld.param.u64 	%rd9, [_Z10BFS_kerneliiPiS_S_S_S__param_3];
	ld.param.u64 	%rd10, [_Z10BFS_kerneliiPiS_S_S_S__param_4];
	ld.param.u64 	%rd7, [_Z10BFS_kerneliiPiS_S_S_S__param_5];
	ld.param.u64 	%rd8, [_Z10BFS_kerneliiPiS_S_S_S__param_6];
	cvta.to.global.u64 	%rd1, %rd9;
	cvta.to.global.u64 	%rd2, %rd10;
	mov.u32 	%r14, %ctaid.x;
	mov.u32 	%r15, %ntid.x;
	mov.u32 	%r16, %tid.x;
	mad.lo.s32 	%r1, %r14, %r15, %r16;
	setp.ge.s32 	%p1, %r1, %r13;
	@%p1 bra 	$L__BB0_9;
	mul.wide.s32 	%rd11, %r1, 4;
	add.s64 	%rd12, %rd2, %rd11;
	ld.global.u32 	%r17, [%rd12];
	setp.ne.s32 	%p2, %r17, %r12;
	@%p2 bra 	$L__BB0_9;
	cvta.to.global.u64 	%rd13, %rd6;
	add.s64 	%rd3, %rd13, %rd11;
	ld.global.u32 	%r29, [%rd3];
	mul.wide.s32 	%rd15, %r29, 4;
	add.s64 	%rd16, %rd1, %rd15;
	ld.global.u32 	%r18, [%rd16];
	setp.lt.s32 	%p3, %r18, 1;
	@%p3 bra 	$L__BB0_9;
	add.s32 	%r3, %r12, 1;
	cvta.to.global.u64 	%rd4, %rd7;
	mov.b32 	%r30, 0;
	mov.b32 	%r27, 1;
$L__BB0_4:
	add.s32 	%r21, %r29, %r27;
	mul.wide.s32 	%rd17, %r21, 4;
	add.s64 	%rd18, %rd1, %rd17;
	ld.global.u32 	%r7, [%rd18];
	mul.wide.s32 	%rd19, %r7, 4;
	add.s64 	%rd5, %rd2, %rd19;
	ld.global.u32 	%r22, [%rd5];
	setp.ge.s32 	%p4, %r3, %r22;
	@%p4 bra 	$L__BB0_6;
	st.global.u32 	[%rd5], %r3;
	add.s64 	%rd21, %rd4, %rd19;
	st.global.u32 	[%rd21], %r27;
	ld.global.u32 	%r29, [%rd3];
	mov.b32 	%r30, 1;
$L__BB0_6:
	add.s32 	%r11, %r27, 1;
	mul.wide.s32 	%rd22, %r29, 4;
	add.s64 	%rd23, %rd1, %rd22;
	ld.global.u32 	%r24, [%rd23];
	setp.lt.s32 	%p5, %r27, %r24;
	mov.u32 	%r27, %r11;
	@%p5 bra 	$L__BB0_4;
	setp.eq.s32 	%p6, %r30, 0;
	@%p6 bra 	$L__BB0_9;
	cvta.to.global.u64 	%rd24, %rd8;
	mov.b32 	%r25, 1;
	st.global.u32 	[%rd24], %r25;
$L__BB0_9:
	ret;

}
	// .globl	_Z8queueBfsiPiS_S_S_iS_S_S_
.visible .entry _Z8queueBfsiPiS_S_S_iS_S_S_(
	.param .u32 _Z8queueBfsiPiS_S_S_iS_S_S__param_0,
	.param .u64 .ptr .align 1 _Z8queueBfsiPiS_S_S_iS_S_S__param_1,
	.param .u64 .ptr .align 1 _Z8queueBfsiPiS_S_S_iS_S_S__param_2,
	.param .u64 .ptr .align 1 _Z8queueBfsiPiS_S_S_iS_S_S__param_3,
	.param .u64 .ptr .align 1 _Z8queueBfsiPiS_S_S_iS_S_S__param_4,
	.param .u32 _Z8queueBfsiPiS_S_S_iS_S_S__param_5,
	.param .u64 .ptr .align 1 _Z8queueBfsiPiS_S_S_iS_S_S__param_6,
	.param .u64 .ptr .align 1 _Z8queueBfsiPiS_S_S_iS_S_S__param_7,
	.param .u64 .ptr .align 1 _Z8queueBfsiPiS_S_S_iS_S_S__param_8
)
{
	.reg .pred 	%p<6>;
	.reg .b32 	%r<28>;
	.reg .b64 	%rd<31>;

	ld.param.u32 	%r11, [_Z8queueBfsiPiS_S_S_iS_S_S__param_0];
	ld.param.u64 	%rd8, [_Z8queueBfsiPiS_S_S_iS_S_S__param_1];
	ld.param.u64 	%rd14, [_Z8queueBfsiPiS_S_S_iS_S_S__param_2];
	ld.param.u64 	%rd9, [_Z8queueBfsiPiS_S_S_iS_S_S__param_3];
	ld.param.u64 	%rd10, [_Z8queueBfsiPiS_S_S_iS_S_S__param_4];
	ld.param.u32 	%r12, [_Z8queueBfsiPiS_S_S_iS_S_S__param_5];
	ld.param.u64 	%rd11, [_Z8queueBfsiPiS_S_S_iS_S_S__param_6];
	ld.param.u64 	%rd12, [_Z8queueBfsiPiS_S_S_iS_S_S__param_7];
	ld.param.u64 	%rd13, [_Z8queueBfsiPiS_S_S_iS_S_S__param_8];
	cvta.to.global.u64 	%rd1, %rd14;
	mov.u32 	%r13, %ctaid.x;
	mov.u32 	%r14, %ntid.x;
	mov.u32 	%r15, %tid.x;
	mad.lo.s32 	%r1, %r13, %r14, %r15;
	setp.ge.s32 	%p1, %r1, %r12;
	@%p1 bra 	$L__BB1_7;
	cvta.to.global.u64 	%rd15, %rd8;
	cvta.to.global.u64 	%rd16, %rd12;
	mul.wide.s32 	%rd17, %r1, 4;
	add.s64 	%rd18, %rd16, %rd17;
	ld.global.u32 	%r16, [%rd18];
	mul.wide.s32 	%rd19, %r16, 4;
	add.s64 	%rd2, %rd15, %rd19;
	ld.global.u32 	%r27, [%rd2];
	mul.wide.s32 	%rd20, %r27, 4;
	add.s64 	%rd21, %rd1, %rd20;
	ld.global.u32 	%r17, [%rd21];
	setp.lt.s32 	%p2, %r17, 1;
	@%p2 bra 	$L__BB1_7;
	add.s32 	%r3, %r11, 1;
	cvta.to.global.u64 	%rd3, %rd9;
	cvta.to.global.u64 	%rd4, %rd10;
	cvta.to.global.u64 	%rd5, %rd11;
	cvta.to.global.u64 	%rd6, %rd13;
	mov.b32 	%r26, 1;
$L__BB1_3:
	mov.u32 	%r5, %r26;
	add.s32 	%r19, %r27, %r5;
	mul.wide.s32 	%rd22, %r19, 4;
	add.s64 	%rd23, %rd1, %rd22;
	ld.global.u32 	%r6, [%rd23];
	mul.wide.s32 	%rd24, %r6, 4;
	add.s64 	%rd7, %rd3, %rd24;
	ld.global.u32 	%r20, [%rd7];
	setp.ne.s32 	%p3, %r20, 2147483647;
	@%p3 bra 	$L__BB1_6;
	atom.global.min.s32 	%r21, [%rd7], %r3;
	setp.ne.s32 	%p4, %r21, 2147483647;
	ld.global.u32 	%r27, [%rd2];
	@%p4 bra 	$L__BB1_6;
	add.s32 	%r22, %r27, %r5;
	add.s64 	%rd26, %rd4, %rd24;
	st.global.u32 	[%rd26], %r22;
	atom.global.add.u32 	%r23, [%rd5], 1;
	mul.wide.s32 	%rd27, %r23, 4;
	add.s64 	%rd28, %rd6, %rd27;
	st.global.u32 	[%rd28], %r6;
	ld.global.u32 	%r27, [%rd2];
$L__BB1_6:
	add.s32 	%r26, %r5, 1;
	mul.wide.s32 	%rd29, %r27, 4;
	add.s64 	%rd30, %rd1, %rd29;
	ld.global.u32 	%r24, [%rd30];
	setp.lt.s32 	%p5, %r5, %r24;
	@%p5 bra 	$L__BB1_3;
$L__BB1_7:
	ret;

}
	// .globl	_Z9nextLayeriPiS_S_S_iS_
.visible .entry _Z9nextLayeriPiS_S_S_iS_(
	.param .u32 _Z9nextLayeriPiS_S_S_iS__param_0,
	.param .u64 .ptr .align 1 _Z9nextLayeriPiS_S_S_iS__param_1,
	.param .u64 .ptr .align 1 _Z9nextLayeriPiS_S_S_iS__param_2,
	.param .u64 .ptr .align 1 _Z9nextLayeriPiS_S_S_iS__param_3,
	.param .u64 .ptr .align 1 _Z9nextLayeriPiS_S_S_iS__param_4,
	.param .u32 _Z9nextLayeriPiS_S_S_iS__param_5,
	.param .u64 .ptr .align 1 _Z9nextLayeriPiS_S_S_iS__param_6
)
{
	.reg .pred 	%p<5>;
	.reg .b32 	%r<24>;
	.reg .b64 	%rd<25>;

	ld.param.u32 	%r11, [_Z9nextLayeriPiS_S_S_iS__param_0];
	ld.param.u64 	%rd6, [_Z9nextLayeriPiS_S_S_iS__param_1];
	ld.param.u64 	%rd10, [_Z9nextLayeriPiS_S_S_iS__param_2];
	ld.param.u64 	%rd7, [_Z9nextLayeriPiS_S_S_iS__param_3];
	ld.param.u64 	%rd8, [_Z9nextLayeriPiS_S_S_iS__param_4];
	ld.param.u32 	%r12, [_Z9nextLayeriPiS_S_S_iS__param_5];
	ld.param.u64 	%rd9, [_Z9nextLayeriPiS_S_S_iS__param_6];
	cvta.to.global.u64 	%rd1, %rd10;
	mov.u32 	%r13, %ctaid.x;
	mov.u32 	%r14, %ntid.x;
	mov.u32 	%r15, %tid.x;
	mad.lo.s32 	%r1, %r13, %r14, %r15;
	setp.ge.s32 	%p1, %r1, %r12;
	@%p1 bra 	$L__BB2_6;
	cvta.to.global.u64 	%rd11, %rd6;
	cvta.to.global.u64 	%rd12, %rd9;
	mul.wide.s32 	%rd13, %r1, 4;
	add.s64 	%rd14, %rd12, %rd13;
	ld.global.u32 	%r16, [%rd14];
	mul.wide.s32 	%rd15, %r16, 4;
	add.s64 	%rd2, %rd11, %rd15;
	ld.global.u32 	%r23, [%rd2];
	mul.wide.s32 	%rd16, %r23, 4;
	add.s64 	%rd17, %rd1, %rd16;
	ld.global.u32 	%r17, [%rd17];
	setp.lt.s32 	%p2, %r17, 1;
	@%p2 bra 	$L__BB2_6;
	add.s32 	%r3, %r11, 1;
	cvta.to.global.u64 	%rd3, %rd8;
	cvta.to.global.u64 	%rd4, %rd7;
	mov.b32 	%r22, 1;
$L__BB2_3:
	add.s32 	%r6, %r23, %r22;
	mul.wide.s32 	%rd18, %r6, 4;
	add.s64 	%rd19, %rd1, %rd18;
	ld.global.u32 	%r7, [%rd19];
	mul.wide.s32 	%rd20, %r7, 4;
	add.s64 	%rd5, %rd3, %rd20;
	ld.global.u32 	%r19, [%rd5];
	setp.ge.s32 	%p3, %r3, %r19;
	@%p3 bra 	$L__BB2_5;
	st.global.u32 	[%rd5], %r3;
	add.s64 	%rd22, %rd4, %rd20;
	st.global.u32 	[%rd22], %r6;
	ld.global.u32 	%r23, [%rd2];
$L__BB2_5:
	add.s32 	%r10, %r22, 1;
	mul.wide.s32 	%rd23, %r23, 4;
	add.s64 	%rd24, %rd1, %rd23;
	ld.global.u32 	%r20, [%rd24];
	setp.lt.s32 	%p4, %r22, %r20;
	mov.u32 	%r22, %r10;
	@%p4 bra 	$L__BB2_3;
$L__BB2_6:
	ret;

}
	// .globl	_Z12countDegreesPiS_S_iS_S_
.visible .entry _Z12countDegreesPiS_S_iS_S_(
	.param .u64 .ptr .align 1 _Z12countDegreesPiS_S_iS_S__param_0,
	.param .u64 .ptr .align 1 _Z12countDegreesPiS_S_iS_S__param_1,
	.param .u64 .ptr .align 1 _Z12countDegreesPiS_S_iS_S__param_2,
	.param .u32 _Z12countDegreesPiS_S_iS_S__param_3,
	.param .u64 .ptr .align 1 _Z12countDegreesPiS_S_iS_S__param_4,
	.param .u64 .ptr .align 1 _Z12countDegreesPiS_S_iS_S__param_5
)
{
	.reg .pred 	%p<56>;
	.reg .b32 	%r<130>;
	.reg .b64 	%rd<61>;

	ld.param.u64 	%rd7, [_Z12countDegreesPiS_S_iS_S__param_0];
	ld.param.u64 	%rd8, [_Z12countDegreesPiS_S_iS_S__param_1];
	ld.param.u64 	%rd11, [_Z12countDegreesPiS_S_iS_S__param_2];
	ld.param.u32 	%r32, [_Z12countDegreesPiS_S_iS_S__param_3];
	ld.param.u64 	%rd9, [_Z12countDegreesPiS_S_iS_S__param_4];
	ld.param.u64 	%rd10, [_Z12countDegreesPiS_S_iS_S__param_5];
	cvta.to.global.u64 	%rd1, %rd11;
	mov.u32 	%r33, %ctaid.x;
	mov.u32 	%r34, %ntid.x;
	mov.u32 	%r35, %tid.x;
	mad.lo.s32 	%r1, %r33, %r34, %r35;
	setp.ge.s32 	%p1, %r1, %r32;
	@%p1 bra 	$L__BB3_15;
	cvta.to.global.u64 	%rd2, %rd8;
	cvta.to.global.u64 	%rd12, %rd7;
	cvta.to.global.u64 	%rd13, %rd9;
	mul.wide.s32 	%rd14, %r1, 4;
	add.s64 	%rd15, %rd13, %rd14;
	ld.global.u32 	%r2, [%rd15];
	mul.wide.s32 	%rd16, %r2, 4;
	add.s64 	%rd17, %rd12, %rd16;
	ld.global.u32 	%r3, [%rd17];
	mul.wide.s32 	%rd18, %r3, 4;
	add.s64 	%rd3, %rd2, %rd18;
	ld.global.u32 	%r4, [%rd3];
	setp.lt.s32 	%p2, %r4, 1;
	mov.b32 	%r129, 0;
	@%p2 bra 	$L__BB3_14;
	and.b32  	%r5, %r4, 7;
	setp.lt.u32 	%p3, %r4, 8;
	mov.b32 	%r129, 0;
	mov.b32 	%r124, 1;
	@%p3 bra 	$L__BB3_6;
	and.b32  	%r42, %r4, 2147483640;
	neg.s32 	%r118, %r42;
	add.s64 	%rd20, %rd18, %rd2;
	add.s64 	%rd60, %rd20, 16;
	mov.b32 	%r129, 0;
	mov.b32 	%r116, 4;
	mov.u32 	%r117, %r3;
$L__BB3_4:
	.pragma "nounroll";
	add.s32 	%r43, %r117, 1;
	ld.global.u32 	%r44, [%rd60+-12];
	mul.wide.s32 	%rd21, %r44, 4;
	add.s64 	%rd22, %rd1, %rd21;
	ld.global.u32 	%r45, [%rd22];
	setp.eq.s32 	%p4, %r43, %r45;
	setp.ne.s32 	%p5, %r44, %r2;
	and.pred  	%p6, %p5, %p4;
	selp.u32 	%r46, 1, 0, %p6;
	add.s32 	%r47, %r129, %r46;
	add.s32 	%r48, %r117, 2;
	ld.global.u32 	%r49, [%rd60+-8];
	mul.wide.s32 	%rd23, %r49, 4;
	add.s64 	%rd24, %rd1, %rd23;
	ld.global.u32 	%r50, [%rd24];
	setp.eq.s32 	%p7, %r48, %r50;
	setp.ne.s32 	%p8, %r49, %r2;
	and.pred  	%p9, %p8, %p7;
	selp.u32 	%r51, 1, 0, %p9;
	add.s32 	%r52, %r47, %r51;
	add.s32 	%r53, %r117, 3;
	ld.global.u32 	%r54, [%rd60+-4];
	mul.wide.s32 	%rd25, %r54, 4;
	add.s64 	%rd26, %rd1, %rd25;
	ld.global.u32 	%r55, [%rd26];
	setp.eq.s32 	%p10, %r53, %r55;
	setp.ne.s32 	%p11, %r54, %r2;
	and.pred  	%p12, %p11, %p10;
	selp.u32 	%r56, 1, 0, %p12;
	add.s32 	%r57, %r52, %r56;
	add.s32 	%r58, %r117, 4;
	ld.global.u32 	%r59, [%rd60];
	mul.wide.s32 	%rd27, %r59, 4;
	add.s64 	%rd28, %rd1, %rd27;
	ld.global.u32 	%r60, [%rd28];
	setp.eq.s32 	%p13, %r58, %r60;
	setp.ne.s32 	%p14, %r59, %r2;
	and.pred  	%p15, %p14, %p13;
	selp.u32 	%r61, 1, 0, %p15;
	add.s32 	%r62, %r57, %r61;
	add.s32 	%r63, %r117, 5;
	ld.global.u32 	%r64, [%rd60+4];
	mul.wide.s32 	%rd29, %r64, 4;
	add.s64 	%rd30, %rd1, %rd29;
	ld.global.u32 	%r65, [%rd30];
	setp.eq.s32 	%p16, %r63, %r65;
	setp.ne.s32 	%p17, %r64, %r2;
	and.pred  	%p18, %p17, %p16;
	selp.u32 	%r66, 1, 0, %p18;
	add.s32 	%r67, %r62, %r66;
	add.s32 	%r68, %r117, 6;
	ld.global.u32 	%r69, [%rd60+8];
	mul.wide.s32 	%rd31, %r69, 4;
	add.s64 	%rd32, %rd1, %rd31;
	ld.global.u32 	%r70, [%rd32];
	setp.eq.s32 	%p19, %r68, %r70;
	setp.ne.s32 	%p20, %r69, %r2;
	and.pred  	%p21, %p20, %p19;
	selp.u32 	%r71, 1, 0, %p21;
	add.s32 	%r72, %r67, %r71;
	add.s32 	%r73, %r117, 7;
	ld.global.u32 	%r74, [%rd60+12];
	mul.wide.s32 	%rd33, %r74, 4;
	add.s64 	%rd34, %rd1, %rd33;
	ld.global.u32 	%r75, [%rd34];
	setp.eq.s32 	%p22, %r73, %r75;
	setp.ne.s32 	%p23, %r74, %r2;
	and.pred  	%p24, %p23, %p22;
	selp.u32 	%r76, 1, 0, %p24;
	add.s32 	%r77, %r72, %r76;
	add.s32 	%r117, %r117, 8;
	ld.global.u32 	%r78, [%rd60+16];
	mul.wide.s32 	%rd35, %r78, 4;
	add.s64 	%rd36, %rd1, %rd35;
	ld.global.u32 	%r79, [%rd36];
	setp.eq.s32 	%p25, %r117, %r79;
	setp.ne.s32 	%p26, %r78, %r2;
	and.pred  	%p27, %p26, %p25;
	selp.u32 	%r80, 1, 0, %p27;
	add.s32 	%r129, %r77, %r80;
	add.s32 	%r118, %r118, 8;
	add.s64 	%rd60, %rd60, 32;
	add.s32 	%r116, %r116, 8;
	setp.ne.s32 	%p28, %r118, 0;
	@%p28 bra 	$L__BB3_4;
	add.s32 	%r124, %r116, -3;
$L__BB3_6:
	setp.eq.s32 	%p29, %r5, 0;
	@%p29 bra 	$L__BB3_14;
	and.b32  	%r19, %r4, 3;
	setp.lt.u32 	%p30, %r5, 4;
	@%p30 bra 	$L__BB3_9;
	add.s32 	%r82, %r3, %r124;
	mul.wide.s32 	%rd37, %r124, 4;
	add.s64 	%rd38, %rd3, %rd37;
	ld.global.u32 	%r83, [%rd38];
	mul.wide.s32 	%rd39, %r83, 4;
	add.s64 	%rd40, %rd1, %rd39;
	ld.global.u32 	%r84, [%rd40];
	setp.eq.s32 	%p31, %r84, %r82;
	setp.ne.s32 	%p32, %r83, %r2;
	and.pred  	%p33, %p32, %p31;
	selp.u32 	%r85, 1, 0, %p33;
	add.s32 	%r86, %r129, %r85;
	add.s32 	%r87, %r82, 1;
	ld.global.u32 	%r88, [%rd38+4];
	mul.wide.s32 	%rd41, %r88, 4;
	add.s64 	%rd42, %rd1, %rd41;
	ld.global.u32 	%r89, [%rd42];
	setp.eq.s32 	%p34, %r89, %r87;
	setp.ne.s32 	%p35, %r88, %r2;
	and.pred  	%p36, %p35, %p34;
	selp.u32 	%r90, 1, 0, %p36;
	add.s32 	%r91, %r86, %r90;
	add.s32 	%r92, %r82, 2;
	ld.global.u32 	%r93, [%rd38+8];
	mul.wide.s32 	%rd43, %r93, 4;
	add.s64 	%rd44, %rd1, %rd43;
	ld.global.u32 	%r94, [%rd44];
	setp.eq.s32 	%p37, %r94, %r92;
	setp.ne.s32 	%p38, %r93, %r2;
	and.pred  	%p39, %p38, %p37;
	selp.u32 	%r95, 1, 0, %p39;
	add.s32 	%r96, %r91, %r95;
	add.s32 	%r97, %r82, 3;
	ld.global.u32 	%r98, [%rd38+12];
	mul.wide.s32 	%rd45, %r98, 4;
	add.s64 	%rd46, %rd1, %rd45;
	ld.global.u32 	%r99, [%rd46];
	setp.eq.s32 	%p40, %r99, %r97;
	setp.ne.s32 	%p41, %r98, %r2;
	and.pred  	%p42, %p41, %p40;
	selp.u32 	%r100, 1, 0, %p42;
	add.s32 	%r129, %r96, %r100;
	add.s32 	%r124, %r124, 4;
$L__BB3_9:
	setp.eq.s32 	%p43, %r19, 0;
	@%p43 bra 	$L__BB3_14;
	setp.eq.s32 	%p44, %r19, 1;
	@%p44 bra 	$L__BB3_12;
	add.s32 	%r102, %r3, %r124;
	mul.wide.s32 	%rd47, %r124, 4;
	add.s64 	%rd48, %rd3, %rd47;
	ld.global.u32 	%r103, [%rd48];
	mul.wide.s32 	%rd49, %r103, 4;
	add.s64 	%rd50, %rd1, %rd49;
	ld.global.u32 	%r104, [%rd50];
	setp.eq.s32 	%p45, %r104, %r102;
	setp.ne.s32 	%p46, %r103, %r2;
	and.pred  	%p47, %p46, %p45;
	selp.u32 	%r105, 1, 0, %p47;
	add.s32 	%r106, %r129, %r105;
	add.s32 	%r107, %r102, 1;
	ld.global.u32 	%r108, [%rd48+4];
	mul.wide.s32 	%rd51, %r108, 4;
	add.s64 	%rd52, %rd1, %rd51;
	ld.global.u32 	%r109, [%rd52];
	setp.eq.s32 	%p48, %r109, %r107;
	setp.ne.s32 	%p49, %r108, %r2;
	and.pred  	%p50, %p49, %p48;
	selp.u32 	%r110, 1, 0, %p50;
	add.s32 	%r129, %r106, %r110;
	add.s32 	%r124, %r124, 2;
$L__BB3_12:
	and.b32  	%r111, %r4, 1;
	setp.eq.b32 	%p51, %r111, 1;
	not.pred 	%p52, %p51;
	@%p52 bra 	$L__BB3_14;
	add.s32 	%r112, %r3, %r124;
	mul.wide.s32 	%rd53, %r124, 4;
	add.s64 	%rd54, %rd3, %rd53;
	ld.global.u32 	%r113, [%rd54];
	mul.wide.s32 	%rd55, %r113, 4;
	add.s64 	%rd56, %rd1, %rd55;
	ld.global.u32 	%r114, [%rd56];
	setp.eq.s32 	%p53, %r114, %r112;
	setp.ne.s32 	%p54, %r113, %r2;
	and.pred  	%p55, %p54, %p53;
	selp.u32 	%r115, 1, 0, %p55;
	add.s32 	%r129, %r129, %r115;
$L__BB3_14:
	cvta.to.global.u64 	%rd57, %rd10;
	add.s64 	%rd59, %rd57, %rd14;
	st.global.u32 	[%rd59], %r129;
$L__BB3_15:
	ret;

}
	// .globl	_Z11scanDegreesiPiS_S_
.visible .entry _Z11scanDegreesiPiS_S_(
	.param .u32 _Z11scanDegreesiPiS_S__param_0,
	.param .u64 .ptr .align 1 _Z11scanDegreesiPiS_S__param_1,
	.param .u64 .ptr .align 1 _Z11scanDegreesiPiS_S__param_2,
	.param .u64 .ptr .align 1 _Z11scanDegreesiPiS_S__param_3
)
{
	.local .align 8 .b8 	__local_depot4[8];
	.reg .b64 	%SP;
	.reg .b64 	%SPL;
	.reg .pred 	%p<53>;
	.reg .b32 	%r<101>;
	.reg .b64 	%rd<17>;
	// demoted variable
	.shared .align 4 .b8 _ZZ11scanDegreesiPiS_S_E9prefixSum[4096];
	mov.u64 	%SPL, __local_depot4;
	cvta.local.u64 	%SP, %SPL;
	ld.param.u32 	%r6, [_Z11scanDegreesiPiS_S__param_0];
	ld.param.u64 	%rd2, [_Z11scanDegreesiPiS_S__param_1];
	ld.param.u64 	%rd3, [_Z11scanDegreesiPiS_S__param_2];
	ld.param.u64 	%rd4, [_Z11scanDegreesiPiS_S__param_3];
	cvta.to.global.u64 	%rd5, %rd4;
	add.u64 	%rd6, %SP, 0;
	add.u64 	%rd7, %SPL, 0;
	mov.u32 	%r7, %ctaid.x;
	mov.u32 	%r8, %ntid.x;
	mul.lo.s32 	%r1, %r7, %r8;
	mov.u32 	%r2, %tid.x;
	add.s32 	%r3, %r1, %r2;
	st.local.u32 	[%rd7], %r3;
	mov.u64 	%rd8, $str;
	cvta.global.u64 	%rd9, %rd8;
	{ // callseq 0, 0
	.param .b64 param0;
	st.param.b64 	[param0], %rd9;
	.param .b64 param1;
	st.param.b64 	[param1], %rd6;
	.param .b32 retval0;
	call.uni (retval0), 
	vprintf, 
	(
	param0, 
	param1
	);
	ld.param.b32 	%r9, [retval0];
	} // callseq 0
	st.local.u32 	[%rd7], %r3;
	{ // callseq 1, 0
	.param .b64 param0;
	st.param.b64 	[param0], %rd9;
	.param .b64 param1;
	st.param.b64 	[param1], %rd6;
	.param .b32 retval0;
	call.uni (retval0), 
	vprintf, 
	(
	param0, 
	param1
	);
	ld.param.b32 	%r11, [retval0];
	} // callseq 1
	atom.global.add.u32 	%r13, [%rd5], 1;
	ld.global.u32 	%r14, [%rd5];
	st.local.v2.u32 	[%rd7], {%r14, %r13};
	mov.u64 	%rd10, $str$1;
	cvta.global.u64 	%rd11, %rd10;
	{ // callseq 2, 0
	.param .b64 param0;
	st.param.b64 	[param0], %rd11;
	.param .b64 param1;
	st.param.b64 	[param1], %rd6;
	.param .b32 retval0;
	call.uni (retval0), 
	vprintf, 
	(
	param0, 
	param1
	);
	ld.param.b32 	%r15, [retval0];
	} // callseq 2
	setp.gt.s32 	%p10, %r3, 15;
	@%p10 bra 	$L__BB4_43;
	cvta.to.global.u64 	%rd12, %rd2;
	mul.wide.s32 	%rd13, %r3, 4;
	add.s64 	%rd1, %rd12, %rd13;
	ld.global.u32 	%r17, [%rd1];
	shl.b32 	%r18, %r2, 2;
	mov.u32 	%r19, _ZZ11scanDegreesiPiS_S_E9prefixSum;
	add.s32 	%r4, %r19, %r18;
	st.shared.u32 	[%r4], %r17;
	bar.sync 	0;
	and.b32  	%r20, %r2, 1;
	setp.eq.b32 	%p11, %r20, 1;
	not.pred 	%p12, %p11;
	add.s32 	%r21, %r3, 1;
	setp.lt.s32 	%p13, %r21, %r6;
	and.pred  	%p1, %p12, %p13;
	not.pred 	%p14, %p1;
	@%p14 bra 	$L__BB4_3;
	ld.shared.u32 	%r22, [%r4+4];
	ld.shared.u32 	%r23, [%r4];
	add.s32 	%r24, %r23, %r22;
	st.shared.u32 	[%r4], %r24;
$L__BB4_3:
	bar.sync 	0;
	and.b32  	%r25, %r2, 3;
	setp.eq.s32 	%p15, %r25, 0;
	add.s32 	%r26, %r3, 2;
	setp.lt.s32 	%p16, %r26, %r6;
	and.pred  	%p2, %p15, %p16;
	not.pred 	%p17, %p2;
	@%p17 bra 	$L__BB4_5;
	ld.shared.u32 	%r27, [%r4+8];
	ld.shared.u32 	%r28, [%r4];
	add.s32 	%r29, %r28, %r27;
	st.shared.u32 	[%r4], %r29;
$L__BB4_5:
	bar.sync 	0;
	and.b32  	%r30, %r2, 7;
	setp.eq.s32 	%p18, %r30, 0;
	add.s32 	%r31, %r3, 4;
	setp.lt.s32 	%p19, %r31, %r6;
	and.pred  	%p3, %p18, %p19;
	not.pred 	%p20, %p3;
	@%p20 bra 	$L__BB4_7;
	ld.shared.u32 	%r32, [%r4+16];
	ld.shared.u32 	%r33, [%r4];
	add.s32 	%r34, %r33, %r32;
	st.shared.u32 	[%r4], %r34;
$L__BB4_7:
	bar.sync 	0;
	and.b32  	%r35, %r2, 15;
	setp.eq.s32 	%p21, %r35, 0;
	add.s32 	%r36, %r3, 8;
	setp.lt.s32 	%p22, %r36, %r6;
	and.pred  	%p4, %p21, %p22;
	not.pred 	%p23, %p4;
	@%p23 bra 	$L__BB4_9;
	ld.shared.u32 	%r37, [%r4+32];
	ld.shared.u32 	%r38, [%r4];
	add.s32 	%r39, %r38, %r37;
	st.shared.u32 	[%r4], %r39;
$L__BB4_9:
	bar.sync 	0;
	and.b32  	%r40, %r2, 31;
	setp.eq.s32 	%p24, %r40, 0;
	add.s32 	%r41, %r3, 16;
	setp.lt.s32 	%p25, %r41, %r6;
	and.pred  	%p5, %p24, %p25;
	not.pred 	%p26, %p5;
	@%p26 bra 	$L__BB4_11;
	ld.shared.u32 	%r42, [%r4+64];
	ld.shared.u32 	%r43, [%r4];
	add.s32 	%r44, %r43, %r42;
	st.shared.u32 	[%r4], %r44;
$L__BB4_11:
	bar.sync 	0;
	and.b32  	%r45, %r2, 63;
	setp.eq.s32 	%p27, %r45, 0;
	add.s32 	%r46, %r3, 32;
	setp.lt.s32 	%p28, %r46, %r6;
	and.pred  	%p6, %p27, %p28;
	not.pred 	%p29, %p6;
	@%p29 bra 	$L__BB4_13;
	ld.shared.u32 	%r47, [%r4+128];
	ld.shared.u32 	%r48, [%r4];
	add.s32 	%r49, %r48, %r47;
	st.shared.u32 	[%r4], %r49;
$L__BB4_13:
	bar.sync 	0;
	and.b32  	%r50, %r2, 127;
	setp.eq.s32 	%p30, %r50, 0;
	add.s32 	%r51, %r3, 64;
	setp.lt.s32 	%p31, %r51, %r6;
	and.pred  	%p7, %p30, %p31;
	not.pred 	%p32, %p7;
	@%p32 bra 	$L__BB4_15;
	ld.shared.u32 	%r52, [%r4+256];
	ld.shared.u32 	%r53, [%r4];
	add.s32 	%r54, %r53, %r52;
	st.shared.u32 	[%r4], %r54;
$L__BB4_15:
	bar.sync 	0;
	and.b32  	%r55, %r2, 255;
	setp.eq.s32 	%p33, %r55, 0;
	add.s32 	%r56, %r3, 128;
	setp.lt.s32 	%p34, %r56, %r6;
	and.pred  	%p8, %p33, %p34;
	not.pred 	%p35, %p8;
	@%p35 bra 	$L__BB4_17;
	ld.shared.u32 	%r57, [%r4+512];
	ld.shared.u32 	%r58, [%r4];
	add.s32 	%r59, %r58, %r57;
	st.shared.u32 	[%r4], %r59;
$L__BB4_17:
	bar.sync 	0;
	and.b32  	%r60, %r2, 511;
	setp.eq.s32 	%p36, %r60, 0;
	add.s32 	%r61, %r3, 256;
	setp.lt.s32 	%p37, %r61, %r6;
	and.pred  	%p9, %p36, %p37;
	not.pred 	%p38, %p9;
	@%p38 bra 	$L__BB4_19;
	ld.shared.u32 	%r62, [%r4+1024];
	ld.shared.u32 	%r63, [%r4];
	add.s32 	%r64, %r63, %r62;
	st.shared.u32 	[%r4], %r64;
$L__BB4_19:
	bar.sync 	0;
	setp.ne.s32 	%p39, %r2, 0;
	add.s32 	%r5, %r3, 512;
	setp.ge.s32 	%p40, %r5, %r6;
	or.pred  	%p41, %p39, %p40;
	@%p41 bra 	$L__BB4_21;
	ld.shared.u32 	%r65, [_ZZ11scanDegreesiPiS_S_E9prefixSum+2048];
	ld.shared.u32 	%r66, [%r4];
	add.s32 	%r67, %r66, %r65;
	st.shared.u32 	[%r4], %r67;
$L__BB4_21:
	setp.ne.s32 	%p42, %r2, 0;
	bar.sync 	0;
	@%p42 bra 	$L__BB4_24;
	setp.ge.s32 	%p43, %r5, %r6;
	shr.s32 	%r68, %r1, 10;
	ld.shared.u32 	%r69, [_ZZ11scanDegreesiPiS_S_E9prefixSum];
	cvta.to.global.u64 	%rd14, %rd3;
	mul.wide.s32 	%rd15, %r68, 4;
	add.s64 	%rd16, %rd14, %rd15;
	st.global.u32 	[%rd16+4], %r69;
	@%p43 bra 	$L__BB4_24;
	ld.shared.u32 	%r70, [%r4];
	ld.shared.u32 	%r71, [_ZZ11scanDegreesiPiS_S_E9prefixSum+2048];
	sub.s32 	%r72, %r70, %r71;
	st.shared.u32 	[%r4], %r72;
	st.shared.u32 	[_ZZ11scanDegreesiPiS_S_E9prefixSum+2048], %r70;
$L__BB4_24:
	bar.sync 	0;
	@%p38 bra 	$L__BB4_26;
	ld.shared.u32 	%r73, [%r4];
	ld.shared.u32 	%r74, [%r4+1024];
	sub.s32 	%r75, %r73, %r74;
	st.shared.u32 	[%r4], %r75;
	st.shared.u32 	[%r4+1024], %r73;
$L__BB4_26:
	bar.sync 	0;
	@%p35 bra 	$L__BB4_28;
	ld.shared.u32 	%r76, [%r4];
	ld.shared.u32 	%r77, [%r4+512];
	sub.s32 	%r78, %r76, %r77;
	st.shared.u32 	[%r4], %r78;
	st.shared.u32 	[%r4+512], %r76;
$L__BB4_28:
	bar.sync 	0;
	@%p32 bra 	$L__BB4_30;
	ld.shared.u32 	%r79, [%r4];
	ld.shared.u32 	%r80, [%r4+256];
	sub.s32 	%r81, %r79, %r80;
	st.shared.u32 	[%r4], %r81;
	st.shared.u32 	[%r4+256], %r79;
$L__BB4_30:
	bar.sync 	0;
	@%p29 bra 	$L__BB4_32;
	ld.shared.u32 	%r82, [%r4];
	ld.shared.u32 	%r83, [%r4+128];
	sub.s32 	%r84, %r82, %r83;
	st.shared.u32 	[%r4], %r84;
	st.shared.u32 	[%r4+128], %r82;
$L__BB4_32:
	bar.sync 	0;
	@%p26 bra 	$L__BB4_34;
	ld.shared.u32 	%r85, [%r4];
	ld.shared.u32 	%r86, [%r4+64];
	sub.s32 	%r87, %r85, %r86;
	st.shared.u32 	[%r4], %r87;
	st.shared.u32 	[%r4+64], %r85;
$L__BB4_34:
	bar.sync 	0;
	@%p23 bra 	$L__BB4_36;
	ld.shared.u32 	%r88, [%r4];
	ld.shared.u32 	%r89, [%r4+32];
	sub.s32 	%r90, %r88, %r89;
	st.shared.u32 	[%r4], %r90;
	st.shared.u32 	[%r4+32], %r88;
$L__BB4_36:
	bar.sync 	0;
	@%p20 bra 	$L__BB4_38;
	ld.shared.u32 	%r91, [%r4];
	ld.shared.u32 	%r92, [%r4+16];
	sub.s32 	%r93, %r91, %r92;
	st.shared.u32 	[%r4], %r93;
	st.shared.u32 	[%r4+16], %r91;
$L__BB4_38:
	bar.sync 	0;
	@%p17 bra 	$L__BB4_40;
	ld.shared.u32 	%r94, [%r4];
	ld.shared.u32 	%r95, [%r4+8];
	sub.s32 	%r96, %r94, %r95;
	st.shared.u32 	[%r4], %r96;
	st.shared.u32 	[%r4+8], %r94;
$L__BB4_40:
	bar.sync 	0;
	@%p14 bra 	$L__BB4_42;
	ld.shared.u32 	%r97, [%r4];
	ld.shared.u32 	%r98, [%r4+4];
	sub.s32 	%r99, %r97, %r98;
	st.shared.u32 	[%r4], %r99;
	st.shared.u32 	[%r4+4], %r97;
$L__BB4_42:
	bar.sync 	0;
	ld.shared.u32 	%r100, [%r4];
	st.global.u32 	[%rd1], %r100;
$L__BB4_43:
	ret;

}
	// .globl	_Z23assignVerticesNextQueuePiS_S_iS_S_S_S_i
.visible .entry _Z23assignVerticesNextQueuePiS_S_iS_S_S_S_i(
	.param .u64 .ptr .align 1 _Z23assignVerticesNextQueuePiS_S_iS_S_S_S_i_param_0,
	.param .u64 .ptr .align 1 _Z23assignVerticesNextQueuePiS_S_iS_S_S_S_i_param_1,
	.param .u64 .ptr .align 1 _Z23assignVerticesNextQueuePiS_S_iS_S_S_S_i_param_2,
	.param .u32 _Z23assignVerticesNextQueuePiS_S_iS_S_S_S_i_param_3,
	.param .u64 .ptr .align 1 _Z23assignVerticesNextQueuePiS_S_iS_S_S_S_i_param_4,
	.param .u64 .ptr .align 1 _Z23assignVerticesNextQueuePiS_S_iS_S_S_S_i_param_5,
	.param .u64 .ptr .align 1 _Z23assignVerticesNextQueuePiS_S_iS_S_S_S_i_param_6,
	.param .u64 .ptr .align 1 _Z23assignVerticesNextQueuePiS_S_iS_S_S_S_i_param_7,
	.param .u32 _Z23assignVerticesNextQueuePiS_S_iS_S_S_S_i_param_8
)
{
	.reg .pred 	%p<9>;
	.reg .b32 	%r<38>;
	.reg .b64 	%rd<33>;
	// demoted variable
	.shared .align 4 .u32 _ZZ23assignVerticesNextQueuePiS_S_iS_S_S_S_iE15sharedIncrement;
	ld.param.u64 	%rd5, [_Z23assignVerticesNextQueuePiS_S_iS_S_S_S_i_param_0];
	ld.param.u64 	%rd11, [_Z23assignVerticesNextQueuePiS_S_iS_S_S_S_i_param_1];
	ld.param.u64 	%rd6, [_Z23assignVerticesNextQueuePiS_S_iS_S_S_S_i_param_2];
	ld.param.u32 	%r18, [_Z23assignVerticesNextQueuePiS_S_iS_S_S_S_i_param_3];
	ld.param.u64 	%rd7, [_Z23assignVerticesNextQueuePiS_S_iS_S_S_S_i_param_4];
	ld.param.u64 	%rd8, [_Z23assignVerticesNextQueuePiS_S_iS_S_S_S_i_param_5];
	ld.param.u64 	%rd9, [_Z23assignVerticesNextQueuePiS_S_iS_S_S_S_i_param_6];
	ld.param.u64 	%rd10, [_Z23assignVerticesNextQueuePiS_S_iS_S_S_S_i_param_7];
	cvta.to.global.u64 	%rd1, %rd11;
	mov.u32 	%r19, %ctaid.x;
	mov.u32 	%r20, %ntid.x;
	mul.lo.s32 	%r1, %r19, %r20;
	mov.u32 	%r2, %tid.x;
	add.s32 	%r3, %r1, %r2;
	setp.ge.s32 	%p1, %r3, %r18;
	@%p1 bra 	$L__BB5_10;
	setp.ne.s32 	%p2, %r2, 0;
	@%p2 bra 	$L__BB5_3;
	shr.s32 	%r21, %r1, 10;
	cvta.to.global.u64 	%rd12, %rd10;
	mul.wide.s32 	%rd13, %r21, 4;
	add.s64 	%rd14, %rd12, %rd13;
	ld.global.u32 	%r22, [%rd14];
	st.shared.u32 	[_ZZ23assignVerticesNextQueuePiS_S_iS_S_S_S_iE15sharedIncrement], %r22;
$L__BB5_3:
	setp.eq.s32 	%p3, %r2, 0;
	bar.sync 	0;
	mov.b32 	%r32, 0;
	@%p3 bra 	$L__BB5_5;
	cvta.to.global.u64 	%rd15, %rd9;
	mul.wide.s32 	%rd16, %r3, 4;
	add.s64 	%rd17, %rd15, %rd16;
	ld.global.u32 	%r32, [%rd17+-4];
$L__BB5_5:
	cvta.to.global.u64 	%rd18, %rd7;
	mul.wide.s32 	%rd19, %r3, 4;
	add.s64 	%rd20, %rd18, %rd19;
	ld.global.u32 	%r6, [%rd20];
	cvta.to.global.u64 	%rd21, %rd5;
	mul.wide.s32 	%rd22, %r6, 4;
	add.s64 	%rd2, %rd21, %rd22;
	ld.global.u32 	%r36, [%rd2];
	mul.wide.s32 	%rd23, %r36, 4;
	add.s64 	%rd24, %rd1, %rd23;
	ld.global.u32 	%r24, [%rd24];
	setp.lt.s32 	%p4, %r24, 1;
	@%p4 bra 	$L__BB5_10;
	ld.shared.u32 	%r27, [_ZZ23assignVerticesNextQueuePiS_S_iS_S_S_S_iE15sharedIncrement];
	add.s32 	%r8, %r32, %r27;
	cvta.to.global.u64 	%rd3, %rd6;
	cvta.to.global.u64 	%rd4, %rd8;
	mov.b32 	%r37, 0;
	mov.b32 	%r34, 1;
$L__BB5_7:
	add.s32 	%r28, %r36, %r34;
	mul.wide.s32 	%rd25, %r28, 4;
	add.s64 	%rd26, %rd1, %rd25;
	ld.global.u32 	%r12, [%rd26];
	mul.wide.s32 	%rd27, %r12, 4;
	add.s64 	%rd28, %rd3, %rd27;
	ld.global.u32 	%r29, [%rd28];
	setp.ne.s32 	%p5, %r29, %r28;
	setp.eq.s32 	%p6, %r12, %r6;
	or.pred  	%p7, %p6, %p5;
	@%p7 bra 	$L__BB5_9;
	add.s32 	%r30, %r37, %r8;
	mul.wide.s32 	%rd29, %r30, 4;
	add.s64 	%rd30, %rd4, %rd29;
	st.global.u32 	[%rd30], %r12;
	add.s32 	%r37, %r37, 1;
	ld.global.u32 	%r36, [%rd2];
$L__BB5_9:
	add.s32 	%r17, %r34, 1;
	mul.wide.s32 	%rd31, %r36, 4;
	add.s64 	%rd32, %rd1, %rd31;
	ld.global.u32 	%r31, [%rd32];
	setp.lt.s32 	%p8, %r34, %r31;
	mov.u32 	%r34, %r17;
	@%p8 bra 	$L__BB5_7;
$L__BB5_10:
	ret;

}


// ===== COMPILED SASS (sm_100) =====

	.target	sm_100

	.elftype	@"ET_EXEC"


//--------------------- .note.nv.tkinfo           --------------------------
	.section	.note.nv.tkinfo,"",@"SHT_NOTE"
	.sectionflags	@"SHF_NOTE_NV_TKINFO"
	.tkinfo
        /*0018*/ 	.word	0x00000002
        /*0030*/ 	.string	""
        /*0030*/ 	.string	"ptxas"
        /*0030*/ 	.string	"Cuda compilation tools, release 13.0, V13.0.88"
        /*0030*/ 	.string	"Build cuda_13.0.r13.0/compiler.36424714_0"
        /*0030*/ 	.string	"-arch sm_100 -m 64 "



//--------------------- .note.nv.cuinfo           --------------------------
	.section	.note.nv.cuinfo,"",@"SHT_NOTE"
	.sectionflags	@"SHF_NOTE_NV_CUINFO"
        /*0018*/ 	.short	0x0002
        /*001a*/ 	.short	0x0064
        /*001c*/ 	.short	0x0082
	.zero		2


//--------------------- .nv.info                  --------------------------
	.section	.nv.info,"",@"SHT_CUDA_INFO"
	.align	4


	//----- nvinfo : EIATTR_REGCOUNT
	.align		4
        /*0000*/ 	.byte	0x04, 0x2f
        /*0002*/ 	.short	(.L_3 - .L_2)
	.align		4
.L_2:
        /*0004*/ 	.word	index@(_Z10BFS_kerneliiPiS_S_S_S_)
        /*0008*/ 	.word	0x00000016


	//----- nvinfo : EIATTR_FRAME_SIZE
	.align		4
.L_3:
        /*000c*/ 	.byte	0x04, 0x11
        /*000e*/ 	.short	(.L_5 - .L_4)
	.align		4
.L_4:
        /*0010*/ 	.word	index@(_Z10BFS_kerneliiPiS_S_S_S_)
        /*0014*/ 	.word	0x00000000


	//----- nvinfo : EIATTR_REGCOUNT
	.align		4
.L_5:
        /*0018*/ 	.byte	0x04, 0x2f
        /*001a*/ 	.short	(.L_7 - .L_6)
	.align		4
.L_6:
        /*001c*/ 	.word	index@(_Z8queueBfsiPiS_S_S_iS_S_S_)
        /*0020*/ 	.word	0x0000001c


	//----- nvinfo : EIATTR_FRAME_SIZE
	.align		4
.L_7:
        /*0024*/ 	.byte	0x04, 0x11
        /*0026*/ 	.short	(.L_9 - .L_8)
	.align		4
.L_8:
        /*0028*/ 	.word	index@(_Z8queueBfsiPiS_S_S_iS_S_S_)
        /*002c*/ 	.word	0x00000000


	//----- nvinfo : EIATTR_REGCOUNT
	.align		4
.L_9:
        /*0030*/ 	.byte	0x04, 0x2f
        /*0032*/ 	.short	(.L_11 - .L_10)
	.align		4
.L_10:
        /*0034*/ 	.word	index@(_Z9nextLayeriPiS_S_S_iS_)
        /*0038*/ 	.word	0x00000018


	//----- nvinfo : EIATTR_FRAME_SIZE
	.align		4
.L_11:
        /*003c*/ 	.byte	0x04, 0x11
        /*003e*/ 	.short	(.L_13 - .L_12)
	.align		4
.L_12:
        /*0040*/ 	.word	index@(_Z9nextLayeriPiS_S_S_iS_)
        /*0044*/ 	.word	0x00000000


	//----- nvinfo : EIATTR_REGCOUNT
	.align		4
.L_13:
        /*0048*/ 	.byte	0x04, 0x2f
        /*004a*/ 	.short	(.L_15 - .L_14)
	.align		4
.L_14:
        /*004c*/ 	.word	index@(_Z12countDegreesPiS_S_iS_S_)
        /*0050*/ 	.word	0x00000020


	//----- nvinfo : EIATTR_FRAME_SIZE
	.align		4
.L_15:
        /*0054*/ 	.byte	0x04, 0x11
        /*0056*/ 	.short	(.L_17 - .L_16)
	.align		4
.L_16:
        /*0058*/ 	.word	index@(_Z12countDegreesPiS_S_iS_S_)
        /*005c*/ 	.word	0x00000000


	//----- nvinfo : EIATTR_REGCOUNT
	.align		4
.L_17:
        /*0060*/ 	.byte	0x04, 0x2f
        /*0062*/ 	.short	(.L_19 - .L_18)
	.align		4
.L_18:
        /*0064*/ 	.word	index@(_Z11scanDegreesiPiS_S_)
        /*0068*/ 	.word	0x0000001b


	//----- nvinfo : EIATTR_FRAME_SIZE
	.align		4
.L_19:
        /*006c*/ 	.byte	0x04, 0x11
        /*006e*/ 	.short	(.L_21 - .L_20)
	.align		4
.L_20:
        /*0070*/ 	.word	index@(_Z11scanDegreesiPiS_S_)
        /*0074*/ 	.word	0x00000008


	//----- nvinfo : EIATTR_REGCOUNT
	.align		4
.L_21:
        /*0078*/ 	.byte	0x04, 0x2f
        /*007a*/ 	.short	(.L_23 - .L_22)
	.align		4
.L_22:
        /*007c*/ 	.word	index@(_Z23assignVerticesNextQueuePiS_S_iS_S_S_S_i)
        /*0080*/ 	.word	0x00000016


	//----- nvinfo : EIATTR_FRAME_SIZE
	.align		4
.L_23:
        /*0084*/ 	.byte	0x04, 0x11
        /*0086*/ 	.short	(.L_25 - .L_24)
	.align		4
.L_24:
        /*0088*/ 	.word	index@(_Z23assignVerticesNextQueuePiS_S_iS_S_S_S_i)
        /*008c*/ 	.word	0x00000000


	//----- nvinfo : EIATTR_MIN_STACK_SIZE
	.align		4
.L_25:
        /*0090*/ 	.byte	0x04, 0x12
        /*0092*/ 	.short	(.L_27 - .L_26)
	.align		4
.L_26:
        /*0094*/ 	.word	index@(_Z23assignVerticesNextQueuePiS_S_iS_S_S_S_i)
        /*0098*/ 	.word	0x00000000


	//----- nvinfo : EIATTR_MIN_STACK_SIZE
	.align		4
.L_27:
        /*009c*/ 	.byte	0x04, 0x12
        /*009e*/ 	.short	(.L_29 - .L_28)
	.align		4
.L_28:
        /*00a0*/ 	.word	index@(_Z11scanDegreesiPiS_S_)
        /*00a4*/ 	.word	0x00000008


	//----- nvinfo : EIATTR_MIN_STACK_SIZE
	.align		4
.L_29:
        /*00a8*/ 	.byte	0x04, 0x12
        /*00aa*/ 	.short	(.L_31 - .L_30)
	.align		4
.L_30:
        /*00ac*/ 	.word	index@(_Z12countDegreesPiS_S_iS_S_)
        /*00b0*/ 	.word	0x00000000


	//----- nvinfo : EIATTR_MIN_STACK_SIZE
	.align		4
.L_31:
        /*00b4*/ 	.byte	0x04, 0x12
        /*00b6*/ 	.short	(.L_33 - .L_32)
	.align		4
.L_32:
        /*00b8*/ 	.word	index@(_Z9nextLayeriPiS_S_S_iS_)
        /*00bc*/ 	.word	0x00000000


	//----- nvinfo : EIATTR_MIN_STACK_SIZE
	.align		4
.L_33:
        /*00c0*/ 	.byte	0x04, 0x12
        /*00c2*/ 	.short	(.L_35 - .L_34)
	.align		4
.L_34:
        /*00c4*/ 	.word	index@(_Z8queueBfsiPiS_S_S_iS_S_S_)
        /*00c8*/ 	.word	0x00000000


	//----- nvinfo : EIATTR_MIN_STACK_SIZE
	.align		4
.L_35:
        /*00cc*/ 	.byte	0x04, 0x12
        /*00ce*/ 	.short	(.L_37 - .L_36)
	.align		4
.L_36:
        /*00d0*/ 	.word	index@(_Z10BFS_kerneliiPiS_S_S_S_)
        /*00d4*/ 	.word	0x00000000
.L_37:


//--------------------- .nv.compat                --------------------------
	.section	.nv.compat,"",@"SHT_CUDA_COMPAT_INFO"
	.align	4
        /*0000*/ 	.byte	0x02, 0x09, 0x00, 0x00, 0x02, 0x02, 0x01, 0x00, 0x02, 0x05, 0x05, 0x00, 0x03, 0x07, 0x01, 0x01
        /*0010*/ 	.byte	0x02, 0x03, 0x00, 0x00, 0x02, 0x06, 0x01, 0x00, 0x04, 0x0b, 0x08, 0x00, 0x09, 0x00, 0x00, 0x00
        /*0020*/ 	.byte	0x00, 0x00, 0x00, 0x00


//--------------------- .nv.info._Z23assignVerticesNextQueuePiS_S_iS_S_S_S_i --------------------------
	.section	.nv.info._Z23assignVerticesNextQueuePiS_S_iS_S_S_S_i,"",@"SHT_CUDA_INFO"
	.sectionflags	@""
	.align	4


	//----- nvinfo : EIATTR_CUDA_API_VERSION
	.align		4
        /*0000*/ 	.byte	0x04, 0x37
        /*0002*/ 	.short	(.L_39 - .L_38)
.L_38:
        /*0004*/ 	.word	0x00000082


	//----- nvinfo : EIATTR_KPARAM_INFO
	.align		4
.L_39:
        /*0008*/ 	.byte	0x04, 0x17
        /*000a*/ 	.short	(.L_41 - .L_40)
.L_40:
        /*000c*/ 	.word	0x00000000
        /*0010*/ 	.short	0x0008
        /*0012*/ 	.short	0x0040
        /*0014*/ 	.byte	0x00, 0xf0, 0x11, 0x00


	//----- nvinfo : EIATTR_KPARAM_INFO
	.align		4
.L_41:
        /*0018*/ 	.byte	0x04, 0x17
        /*001a*/ 	.short	(.L_43 - .L_42)
.L_42:
        /*001c*/ 	.word	0x00000000
        /*0020*/ 	.short	0x0007
        /*0022*/ 	.short	0x0038
        /*0024*/ 	.byte	0x00, 0xf5, 0x21, 0x00


	//----- nvinfo : EIATTR_KPARAM_INFO
	.align		4
.L_43:
        /*0028*/ 	.byte	0x04, 0x17
        /*002a*/ 	.short	(.L_45 - .L_44)
.L_44:
        /*002c*/ 	.word	0x00000000
        /*0030*/ 	.short	0x0006
        /*0032*/ 	.short	0x0030
        /*0034*/ 	.byte	0x00, 0xf5, 0x21, 0x00


	//----- nvinfo : EIATTR_KPARAM_INFO
	.align		4
.L_45:
        /*0038*/ 	.byte	0x04, 0x17
        /*003a*/ 	.short	(.L_47 - .L_46)
.L_46:
        /*003c*/ 	.word	0x00000000
        /*0040*/ 	.short	0x0005
        /*0042*/ 	.short	0x0028
        /*0044*/ 	.byte	0x00, 0xf5, 0x21, 0x00


	//----- nvinfo : EIATTR_KPARAM_INFO
	.align		4
.L_47:
        /*0048*/ 	.byte	0x04, 0x17
        /*004a*/ 	.short	(.L_49 - .L_48)
.L_48:
        /*004c*/ 	.word	0x00000000
        /*0050*/ 	.short	0x0004
        /*0052*/ 	.short	0x0020
        /*0054*/ 	.byte	0x00, 0xf5, 0x21, 0x00


	//----- nvinfo : EIATTR_KPARAM_INFO
	.align		4
.L_49:
        /*0058*/ 	.byte	0x04, 0x17
        /*005a*/ 	.short	(.L_51 - .L_50)
.L_50:
        /*005c*/ 	.word	0x00000000
        /*0060*/ 	.short	0x0003
        /*0062*/ 	.short	0x0018
        /*0064*/ 	.byte	0x00, 0xf0, 0x11, 0x00


	//----- nvinfo : EIATTR_KPARAM_INFO
	.align		4
.L_51:
        /*0068*/ 	.byte	0x04, 0x17
        /*006a*/ 	.short	(.L_53 - .L_52)
.L_52:
        /*006c*/ 	.word	0x00000000
        /*0070*/ 	.short	0x0002
        /*0072*/ 	.short	0x0010
        /*0074*/ 	.byte	0x00, 0xf5, 0x21, 0x00


	//----- nvinfo : EIATTR_KPARAM_INFO
	.align		4
.L_53:
        /*0078*/ 	.byte	0x04, 0x17
        /*007a*/ 	.short	(.L_55 - .L_54)
.L_54:
        /*007c*/ 	.word	0x00000000
        /*0080*/ 	.short	0x0001
        /*0082*/ 	.short	0x0008
        /*0084*/ 	.byte	0x00, 0xf5, 0x21, 0x00


	//----- nvinfo : EIATTR_KPARAM_INFO
	.align		4
.L_55:
        /*0088*/ 	.byte	0x04, 0x17
        /*008a*/ 	.short	(.L_57 - .L_56)
.L_56:
        /*008c*/ 	.word	0x00000000
        /*0090*/ 	.short	0x0000
        /*0092*/ 	.short	0x0000
        /*0094*/ 	.byte	0x00, 0xf5, 0x21, 0x00


	//----- nvinfo : EIATTR_SPARSE_MMA_MASK
	.align		4
.L_57:
        /*0098*/ 	.byte	0x03, 0x50
        /*009a*/ 	.short	0x0000


	//----- nvinfo : EIATTR_MAXREG_COUNT
	.align		4
        /*009c*/ 	.byte	0x03, 0x1b
        /*009e*/ 	.short	0x00ff


	//----- nvinfo : EIATTR_NUM_BARRIERS
	.align		4
        /*00a0*/ 	.byte	0x02, 0x4c
        /*00a2*/ 	.byte	0x01
	.zero		1


	//----- nvinfo : EIATTR_MERCURY_ISA_VERSION
	.align		4
        /*00a4*/ 	.byte	0x03, 0x5f
        /*00a6*/ 	.short	0x0101


	//----- nvinfo : EIATTR_VRC_CTA_INIT_COUNT
	.align		4
        /*00a8*/ 	.byte	0x02, 0x4a
	.zero		1
	.zero		1


	//----- nvinfo : EIATTR_EXIT_INSTR_OFFSETS
	.align		4
        /*00ac*/ 	.byte	0x04, 0x1c
        /*00ae*/ 	.short	(.L_59 - .L_58)


	//   ....[0]....
.L_58:
        /*00b0*/ 	.word	0x00000080


	//   ....[1]....
        /*00b4*/ 	.word	0x00000230


	//   ....[2]....
        /*00b8*/ 	.word	0x00000400


	//----- nvinfo : EIATTR_CRS_STACK_SIZE
	.align		4
.L_59:
        /*00bc*/ 	.byte	0x04, 0x1e
        /*00be*/ 	.short	(.L_61 - .L_60)
.L_60:
        /*00c0*/ 	.word	0x00000000


	//----- nvinfo : EIATTR_CBANK_PARAM_SIZE
	.align		4
.L_61:
        /*00c4*/ 	.byte	0x03, 0x19
        /*00c6*/ 	.short	0x0044


	//----- nvinfo : EIATTR_PARAM_CBANK
	.align		4
        /*00c8*/ 	.byte	0x04, 0x0a
        /*00ca*/ 	.short	(.L_63 - .L_62)
	.align		4
.L_62:
        /*00cc*/ 	.word	index@(.nv.constant0._Z23assignVerticesNextQueuePiS_S_iS_S_S_S_i)
        /*00d0*/ 	.short	0x0380
        /*00d2*/ 	.short	0x0044


	//----- nvinfo : EIATTR_SW_WAR
	.align		4
.L_63:
        /*00d4*/ 	.byte	0x04, 0x36
        /*00d6*/ 	.short	(.L_65 - .L_64)
.L_64:
        /*00d8*/ 	.word	0x00000008
.L_65:


//--------------------- .nv.info._Z11scanDegreesiPiS_S_ --------------------------
	.section	.nv.info._Z11scanDegreesiPiS_S_,"",@"SHT_CUDA_INFO"
	.sectionflags	@""
	.align	4


	//----- nvinfo : EIATTR_CUDA_API_VERSION
	.align		4
        /*0000*/ 	.byte	0x04, 0x37
        /*0002*/ 	.short	(.L_67 - .L_66)
.L_66:
        /*0004*/ 	.word	0x00000082


	//----- nvinfo : EIATTR_KPARAM_INFO
	.align		4
.L_67:
        /*0008*/ 	.byte	0x04, 0x17
        /*000a*/ 	.short	(.L_69 - .L_68)
.L_68:
        /*000c*/ 	.word	0x00000000
        /*0010*/ 	.short	0x0003
        /*0012*/ 	.short	0x0018
        /*0014*/ 	.byte	0x00, 0xf5, 0x21, 0x00


	//----- nvinfo : EIATTR_KPARAM_INFO
	.align		4
.L_69:
        /*0018*/ 	.byte	0x04, 0x17
        /*001a*/ 	.short	(.L_71 - .L_70)
.L_70:
        /*001c*/ 	.word	0x00000000
        /*0020*/ 	.short	0x0002
        /*0022*/ 	.short	0x0010
        /*0024*/ 	.byte	0x00, 0xf5, 0x21, 0x00


	//----- nvinfo : EIATTR_KPARAM_INFO
	.align		4
.L_71:
        /*0028*/ 	.byte	0x04, 0x17
        /*002a*/ 	.short	(.L_73 - .L_72)
.L_72:
        /*002c*/ 	.word	0x00000000
        /*0030*/ 	.short	0x0001
        /*0032*/ 	.short	0x0008
        /*0034*/ 	.byte	0x00, 0xf5, 0x21, 0x00


	//----- nvinfo : EIATTR_KPARAM_INFO
	.align		4
.L_73:
        /*0038*/ 	.byte	0x04, 0x17
        /*003a*/ 	.short	(.L_75 - .L_74)
.L_74:
        /*003c*/ 	.word	0x00000000
        /*0040*/ 	.short	0x0000
        /*0042*/ 	.short	0x0000
        /*0044*/ 	.byte	0x00, 0xf0, 0x11, 0x00


	//----- nvinfo : EIATTR_SPARSE_MMA_MASK
	.align		4
.L_75:
        /*0048*/ 	.byte	0x03, 0x50
        /*004a*/ 	.short	0x0000


	//----- nvinfo : EIATTR_MAXREG_COUNT
	.align		4
        /*004c*/ 	.byte	0x03, 0x1b
        /*004e*/ 	.short	0x00ff


	//----- nvinfo : EIATTR_NUM_BARRIERS
	.align		4
        /*0050*/ 	.byte	0x02, 0x4c
        /*0052*/ 	.byte	0x01
	.zero		1


	//----- nvinfo : EIATTR_EXTERNS
	.align		4
        /*0054*/ 	.byte	0x04, 0x0f
        /*0056*/ 	.short	(.L_77 - .L_76)


	//   ....[0]....
	.align		4
.L_76:
        /*0058*/ 	.word	index@(vprintf)


	//----- nvinfo : EIATTR_MERCURY_ISA_VERSION
	.align		4
.L_77:
        /*005c*/ 	.byte	0x03, 0x5f
        /*005e*/ 	.short	0x0101


	//----- nvinfo : EIATTR_INT_WARP_WIDE_INSTR_OFFSETS
	.align		4
        /*0060*/ 	.byte	0x04, 0x31
        /*0062*/ 	.short	(.L_79 - .L_78)


	//   ....[0]....
.L_78:
        /*0064*/ 	.word	0x00000200


	//   ....[1]....
        /*0068*/ 	.word	0x00000340


	//----- nvinfo : EIATTR_VRC_CTA_INIT_COUNT
	.align		4
.L_79:
        /*006c*/ 	.byte	0x02, 0x4a
	.zero		1
	.zero		1


	//----- nvinfo : EIATTR_SYSCALL_OFFSETS
	.align		4
        /*0070*/ 	.byte	0x04, 0x46
        /*0072*/ 	.short	(.L_81 - .L_80)


	//   ....[0]....
.L_80:
        /*0074*/ 	.word	0x00000140


	//   ....[1]....
        /*0078*/ 	.word	0x000001e0


	//   ....[2]....
        /*007c*/ 	.word	0x00000380


	//----- nvinfo : EIATTR_EXIT_INSTR_OFFSETS
	.align		4
.L_81:
        /*0080*/ 	.byte	0x04, 0x1c
        /*0082*/ 	.short	(.L_83 - .L_82)


	//   ....[0]....
.L_82:
        /*0084*/ 	.word	0x000003a0


	//   ....[1]....
        /*0088*/ 	.word	0x00000ec0


	//----- nvinfo : EIATTR_CRS_STACK_SIZE
	.align		4
.L_83:
        /*008c*/ 	.byte	0x04, 0x1e
        /*008e*/ 	.short	(.L_85 - .L_84)
.L_84:
        /*0090*/ 	.word	0x00000000


	//----- nvinfo : EIATTR_CBANK_PARAM_SIZE
	.align		4
.L_85:
        /*0094*/ 	.byte	0x03, 0x19
        /*0096*/ 	.short	0x0020


	//----- nvinfo : EIATTR_PARAM_CBANK
	.align		4
        /*0098*/ 	.byte	0x04, 0x0a
        /*009a*/ 	.short	(.L_87 - .L_86)
	.align		4
.L_86:
        /*009c*/ 	.word	index@(.nv.constant0._Z11scanDegreesiPiS_S_)
        /*00a0*/ 	.short	0x0380
        /*00a2*/ 	.short	0x0020


	//----- nvinfo : EIATTR_SW_WAR
	.align		4
.L_87:
        /*00a4*/ 	.byte	0x04, 0x36
        /*00a6*/ 	.short	(.L_89 - .L_88)
.L_88:
        /*00a8*/ 	.word	0x00000008
.L_89:


//--------------------- .nv.info._Z12countDegreesPiS_S_iS_S_ --------------------------
	.section	.nv.info._Z12countDegreesPiS_S_iS_S_,"",@"SHT_CUDA_INFO"
	.sectionflags	@""
	.align	4


	//----- nvinfo : EIATTR_CUDA_API_VERSION
	.align		4
        /*0000*/ 	.byte	0x04, 0x37
        /*0002*/ 	.short	(.L_91 - .L_90)
.L_90:
        /*0004*/ 	.word	0x00000082


	//----- nvinfo : EIATTR_KPARAM_INFO
	.align		4
.L_91:
        /*0008*/ 	.byte	0x04, 0x17
        /*000a*/ 	.short	(.L_93 - .L_92)
.L_92:
        /*000c*/ 	.word	0x00000000
        /*0010*/ 	.short	0x0005
        /*0012*/ 	.short	0x0028
        /*0014*/ 	.byte	0x00, 0xf5, 0x21, 0x00


	//----- nvinfo : EIATTR_KPARAM_INFO
	.align		4
.L_93:
        /*0018*/ 	.byte	0x04, 0x17
        /*001a*/ 	.short	(.L_95 - .L_94)
.L_94:
        /*001c*/ 	.word	0x00000000
        /*0020*/ 	.short	0x0004
        /*0022*/ 	.short	0x0020
        /*0024*/ 	.byte	0x00, 0xf5, 0x21, 0x00


	//----- nvinfo : EIATTR_KPARAM_INFO
	.align		4
.L_95:
        /*0028*/ 	.byte	0x04, 0x17
        /*002a*/ 	.short	(.L_97 - .L_96)
.L_96:
        /*002c*/ 	.word	0x00000000
        /*0030*/ 	.short	0x0003
        /*0032*/ 	.short	0x0018
        /*0034*/ 	.byte	0x00, 0xf0, 0x11, 0x00


	//----- nvinfo : EIATTR_KPARAM_INFO
	.align		4
.L_97:
        /*0038*/ 	.byte	0x04, 0x17
        /*003a*/ 	.short	(.L_99 - .L_98)
.L_98:
        /*003c*/ 	.word	0x00000000
        /*0040*/ 	.short	0x0002
        /*0042*/ 	.short	0x0010
        /*0044*/ 	.byte	0x00, 0xf5, 0x21, 0x00


	//----- nvinfo : EIATTR_KPARAM_INFO
	.align		4
.L_99:
        /*0048*/ 	.byte	0x04, 0x17
        /*004a*/ 	.short	(.L_101 - .L_100)
.L_100:
        /*004c*/ 	.word	0x00000000
        /*0050*/ 	.short	0x0001
        /*0052*/ 	.short	0x0008
        /*0054*/ 	.byte	0x00, 0xf5, 0x21, 0x00


	//----- nvinfo : EIATTR_KPARAM_INFO
	.align		4
.L_101:
        /*0058*/ 	.byte	0x04, 0x17
        /*005a*/ 	.short	(.L_103 - .L_102)
.L_102:
        /*005c*/ 	.word	0x00000000
        /*0060*/ 	.short	0x0000
        /*0062*/ 	.short	0x0000
        /*0064*/ 	.byte	0x00, 0xf5, 0x21, 0x00


	//----- nvinfo : EIATTR_SPARSE_MMA_MASK
	.align		4
.L_103:
        /*0068*/ 	.byte	0x03, 0x50
        /*006a*/ 	.short	0x0000


	//----- nvinfo : EIATTR_MAXREG_COUNT
	.align		4
        /*006c*/ 	.byte	0x03, 0x1b
        /*006e*/ 	.short	0x00ff


	//----- nvinfo : EIATTR_MERCURY_ISA_VERSION
	.align		4
        /*0070*/ 	.byte	0x03, 0x5f
        /*0072*/ 	.short	0x0101


	//----- nvinfo : EIATTR_VRC_CTA_INIT_COUNT
	.align		4
        /*0074*/ 	.byte	0x02, 0x4a
	.zero		1
	.zero		1


	//----- nvinfo : EIATTR_EXIT_INSTR_OFFSETS
	.align		4
        /*0078*/ 	.byte	0x04, 0x1c
        /*007a*/ 	.short	(.L_105 - .L_104)


	//   ....[0]....
.L_104:
        /*007c*/ 	.word	0x00000070


	//   ....[1]....
        /*0080*/ 	.word	0x00000c60


	//----- nvinfo : EIATTR_CRS_STACK_SIZE
	.align		4
.L_105:
        /*0084*/ 	.byte	0x04, 0x1e
        /*0086*/ 	.short	(.L_107 - .L_106)
.L_106:
        /*0088*/ 	.word	0x00000000


	//----- nvinfo : EIATTR_CBANK_PARAM_SIZE
	.align		4
.L_107:
        /*008c*/ 	.byte	0x03, 0x19
        /*008e*/ 	.short	0x0030


	//----- nvinfo : EIATTR_PARAM_CBANK
	.align		4
        /*0090*/ 	.byte	0x04, 0x0a
        /*0092*/ 	.short	(.L_109 - .L_108)
	.align		4
.L_108:
        /*0094*/ 	.word	index@(.nv.constant0._Z12countDegreesPiS_S_iS_S_)
        /*0098*/ 	.short	0x0380
        /*009a*/ 	.short	0x0030


	//----- nvinfo : EIATTR_SW_WAR
	.align		4
.L_109:
        /*009c*/ 	.byte	0x04, 0x36
        /*009e*/ 	.short	(.L_111 - .L_110)
.L_110:
        /*00a0*/ 	.word	0x00000008
.L_111:


//--------------------- .nv.info._Z9nextLayeriPiS_S_S_iS_ --------------------------
	.section	.nv.info._Z9nextLayeriPiS_S_S_iS_,"",@"SHT_CUDA_INFO"
	.sectionflags	@""
	.align	4


	//----- nvinfo : EIATTR_CUDA_API_VERSION
	.align		4
        /*0000*/ 	.byte	0x04, 0x37
        /*0002*/ 	.short	(.L_113 - .L_112)
.L_112:
        /*0004*/ 	.word	0x00000082


	//----- nvinfo : EIATTR_KPARAM_INFO
	.align		4
.L_113:
        /*0008*/ 	.byte	0x04, 0x17
        /*000a*/ 	.short	(.L_115 - .L_114)
.L_114:
        /*000c*/ 	.word	0x00000000
        /*0010*/ 	.short	0x0006
        /*0012*/ 	.short	0x0030
        /*0014*/ 	.byte	0x00, 0xf5, 0x21, 0x00


	//----- nvinfo : EIATTR_KPARAM_INFO
	.align		4
.L_115:
        /*0018*/ 	.byte	0x04, 0x17
        /*001a*/ 	.short	(.L_117 - .L_116)
.L_116:
        /*001c*/ 	.word	0x00000000
        /*0020*/ 	.short	0x0005
        /*0022*/ 	.short	0x0028
        /*0024*/ 	.byte	0x00, 0xf0, 0x11, 0x00


	//----- nvinfo : EIATTR_KPARAM_INFO
	.align		4
.L_117:
        /*0028*/ 	.byte	0x04, 0x17
        /*002a*/ 	.short	(.L_119 - .L_118)
.L_118:
        /*002c*/ 	.word	0x00000000
        /*0030*/ 	.short	0x0004
        /*0032*/ 	.short	0x0020
        /*0034*/ 	.byte	0x00, 0xf5, 0x21, 0x00


	//----- nvinfo : EIATTR_KPARAM_INFO
	.align		4
.L_119:
        /*0038*/ 	.byte	0x04, 0x17
        /*003a*/ 	.short	(.L_121 - .L_120)
.L_120:
        /*003c*/ 	.word	0x00000000
        /*0040*/ 	.short	0x0003
        /*0042*/ 	.short	0x0018
        /*0044*/ 	.byte	0x00, 0xf5, 0x21, 0x00


	//----- nvinfo : EIATTR_KPARAM_INFO
	.align		4
.L_121:
        /*0048*/ 	.byte	0x04, 0x17
        /*004a*/ 	.short	(.L_123 - .L_122)
.L_122:
        /*004c*/ 	.word	0x00000000
        /*0050*/ 	.short	0x0002
        /*0052*/ 	.short	0x0010
        /*0054*/ 	.byte	0x00, 0xf5, 0x21, 0x00


	//----- nvinfo : EIATTR_KPARAM_INFO
	.align		4
.L_123:
        /*0058*/ 	.byte	0x04, 0x17
        /*005a*/ 	.short	(.L_125 - .L_124)
.L_124:
        /*005c*/ 	.word	0x00000000
        /*0060*/ 	.short	0x0001
        /*0062*/ 	.short	0x0008
        /*0064*/ 	.byte	0x00, 0xf5, 0x21, 0x00


	//----- nvinfo : EIATTR_KPARAM_INFO
	.align		4
.L_125:
        /*0068*/ 	.byte	0x04, 0x17
        /*006a*/ 	.short	(.L_127 - .L_126)
.L_126:
        /*006c*/ 	.word	0x00000000
        /*0070*/ 	.short	0x0000
        /*0072*/ 	.short	0x0000
        /*0074*/ 	.byte	0x00, 0xf0, 0x11, 0x00


	//----- nvinfo : EIATTR_SPARSE_MMA_MASK
	.align		4
.L_127:
        /*0078*/ 	.byte	0x03, 0x50
        /*007a*/ 	.short	0x0000


	//----- nvinfo : EIATTR_MAXREG_COUNT
	.align		4
        /*007c*/ 	.byte	0x03, 0x1b
        /*007e*/ 	.short	0x00ff


	//----- nvinfo : EIATTR_MERCURY_ISA_VERSION
	.align		4
        /*0080*/ 	.byte	0x03, 0x5f
        /*0082*/ 	.short	0x0101


	//----- nvinfo : EIATTR_VRC_CTA_INIT_COUNT
	.align		4
        /*0084*/ 	.byte	0x02, 0x4a
	.zero		1
	.zero		1


	//----- nvinfo : EIATTR_EXIT_INSTR_OFFSETS
	.align		4
        /*0088*/ 	.byte	0x04, 0x1c
        /*008a*/ 	.short	(.L_129 - .L_128)


	//   ....[0]....
.L_128:
        /*008c*/ 	.word	0x00000070


	//   ....[1]....
        /*0090*/ 	.word	0x00000130


	//   ....[2]....
        /*0094*/ 	.word	0x000002a0


	//----- nvinfo : EIATTR_CRS_STACK_SIZE
	.align		4
.L_129:
        /*0098*/ 	.byte	0x04, 0x1e
        /*009a*/ 	.short	(.L_131 - .L_130)
.L_130:
        /*009c*/ 	.word	0x00000000


	//----- nvinfo : EIATTR_CBANK_PARAM_SIZE
	.align		4
.L_131:
        /*00a0*/ 	.byte	0x03, 0x19
        /*00a2*/ 	.short	0x0038


	//----- nvinfo : EIATTR_PARAM_CBANK
	.align		4
        /*00a4*/ 	.byte	0x04, 0x0a
        /*00a6*/ 	.short	(.L_133 - .L_132)
	.align		4
.L_132:
        /*00a8*/ 	.word	index@(.nv.constant0._Z9nextLayeriPiS_S_S_iS_)
        /*00ac*/ 	.short	0x0380
        /*00ae*/ 	.short	0x0038


	//----- nvinfo : EIATTR_SW_WAR
	.align		4
.L_133:
        /*00b0*/ 	.byte	0x04, 0x36
        /*00b2*/ 	.short	(.L_135 - .L_134)
.L_134:
        /*00b4*/ 	.word	0x00000008
.L_135:


//--------------------- .nv.info._Z8queueBfsiPiS_S_S_iS_S_S_ --------------------------
	.section	.nv.info._Z8queueBfsiPiS_S_S_iS_S_S_,"",@"SHT_CUDA_INFO"
	.sectionflags	@""
	.align	4


	//----- nvinfo : EIATTR_CUDA_API_VERSION
	.align		4
        /*0000*/ 	.byte	0x04, 0x37
        /*0002*/ 	.short	(.L_137 - .L_136)
.L_136:
        /*0004*/ 	.word	0x00000082


	//----- nvinfo : EIATTR_KPARAM_INFO
	.align		4
.L_137:
        /*0008*/ 	.byte	0x04, 0x17
        /*000a*/ 	.short	(.L_139 - .L_138)
.L_138:
        /*000c*/ 	.word	0x00000000
        /*0010*/ 	.short	0x0008
        /*0012*/ 	.short	0x0040
        /*0014*/ 	.byte	0x00, 0xf5, 0x21, 0x00


	//----- nvinfo : EIATTR_KPARAM_INFO
	.align		4
.L_139:
        /*0018*/ 	.byte	0x04, 0x17
        /*001a*/ 	.short	(.L_141 - .L_140)
.L_140:
        /*001c*/ 	.word	0x00000000
        /*0020*/ 	.short	0x0007
        /*0022*/ 	.short	0x0038
        /*0024*/ 	.byte	0x00, 0xf5, 0x21, 0x00


	//----- nvinfo : EIATTR_KPARAM_INFO
	.align		4
.L_141:
        /*0028*/ 	.byte	0x04, 0x17
        /*002a*/ 	.short	(.L_143 - .L_142)
.L_142:
        /*002c*/ 	.word	0x00000000
        /*0030*/ 	.short	0x0006
        /*0032*/ 	.short	0x0030
        /*0034*/ 	.byte	0x00, 0xf5, 0x21, 0x00


	//----- nvinfo : EIATTR_KPARAM_INFO
	.align		4
.L_143:
        /*0038*/ 	.byte	0x04, 0x17
        /*003a*/ 	.short	(.L_145 - .L_144)
.L_144:
        /*003c*/ 	.word	0x00000000
        /*0040*/ 	.short	0x0005
        /*0042*/ 	.short	0x0028
        /*0044*/ 	.byte	0x00, 0xf0, 0x11, 0x00


	//----- nvinfo : EIATTR_KPARAM_INFO
	.align		4
.L_145:
        /*0048*/ 	.byte	0x04, 0x17
        /*004a*/ 	.short	(.L_147 - .L_146)
.L_146:
        /*004c*/ 	.word	0x00000000
        /*0050*/ 	.short	0x0004
        /*0052*/ 	.short	0x0020
        /*0054*/ 	.byte	0x00, 0xf5, 0x21, 0x00


	//----- nvinfo : EIATTR_KPARAM_INFO
	.align		4
.L_147:
        /*0058*/ 	.byte	0x04, 0x17
        /*005a*/ 	.short	(.L_149 - .L_148)
.L_148:
        /*005c*/ 	.word	0x00000000
        /*0060*/ 	.short	0x0003
        /*0062*/ 	.short	0x0018
        /*0064*/ 	.byte	0x00, 0xf5, 0x21, 0x00


	//----- nvinfo : EIATTR_KPARAM_INFO
	.align		4
.L_149:
        /*0068*/ 	.byte	0x04, 0x17
        /*006a*/ 	.short	(.L_151 - .L_150)
.L_150:
        /*006c*/ 	.word	0x00000000
        /*0070*/ 	.short	0x0002
        /*0072*/ 	.short	0x0010
        /*0074*/ 	.byte	0x00, 0xf5, 0x21, 0x00


	//----- nvinfo : EIATTR_KPARAM_INFO
	.align		4
.L_151:
        /*0078*/ 	.byte	0x04, 0x17
        /*007a*/ 	.short	(.L_153 - .L_152)
.L_152:
        /*007c*/ 	.word	0x00000000
        /*0080*/ 	.short	0x0001
        /*0082*/ 	.short	0x0008
        /*0084*/ 	.byte	0x00, 0xf5, 0x21, 0x00


	//----- nvinfo : EIATTR_KPARAM_INFO
	.align		4
.L_153:
        /*0088*/ 	.byte	0x04, 0x17
        /*008a*/ 	.short	(.L_155 - .L_154)
.L_154:
        /*008c*/ 	.word	0x00000000
        /*0090*/ 	.short	0x0000
        /*0092*/ 	.short	0x0000
        /*0094*/ 	.byte	0x00, 0xf0, 0x11, 0x00


	//----- nvinfo : EIATTR_SPARSE_MMA_MASK
	.align		4
.L_155:
        /*0098*/ 	.byte	0x03, 0x50
        /*009a*/ 	.short	0x0000


	//----- nvinfo : EIATTR_MAXREG_COUNT
	.align		4
        /*009c*/ 	.byte	0x03, 0x1b
        /*009e*/ 	.short	0x00ff


	//----- nvinfo : EIATTR_MERCURY_ISA_VERSION
	.align		4
        /*00a0*/ 	.byte	0x03, 0x5f
        /*00a2*/ 	.short	0x0101


	//----- nvinfo : EIATTR_INT_WARP_WIDE_INSTR_OFFSETS
	.align		4
        /*00a4*/ 	.byte	0x04, 0x31
        /*00a6*/ 	.short	(.L_157 - .L_156)


	//   ....[0]....
.L_156:
        /*00a8*/ 	.word	0x00000290


	//   ....[1]....
        /*00ac*/ 	.word	0x00000350


	//----- nvinfo : EIATTR_VRC_CTA_INIT_COUNT
	.align		4
.L_157:
        /*00b0*/ 	.byte	0x02, 0x4a
	.zero		1
	.zero		1


	//----- nvinfo : EIATTR_EXIT_INSTR_OFFSETS
	.align		4
        /*00b4*/ 	.byte	0x04, 0x1c
        /*00b6*/ 	.short	(.L_159 - .L_158)


	//   ....[0]....
.L_158:
        /*00b8*/ 	.word	0x00000070


	//   ....[1]....
        /*00bc*/ 	.word	0x00000130


	//   ....[2]....
        /*00c0*/ 	.word	0x00000400


	//----- nvinfo : EIATTR_CRS_STACK_SIZE
	.align		4
.L_159:
        /*00c4*/ 	.byte	0x04, 0x1e
        /*00c6*/ 	.short	(.L_161 - .L_160)
.L_160:
        /*00c8*/ 	.word	0x00000000


	//----- nvinfo : EIATTR_CBANK_PARAM_SIZE
	.align		4
.L_161:
        /*00cc*/ 	.byte	0x03, 0x19
        /*00ce*/ 	.short	0x0048


	//----- nvinfo : EIATTR_PARAM_CBANK
	.align		4
        /*00d0*/ 	.byte	0x04, 0x0a
        /*00d2*/ 	.short	(.L_163 - .L_162)
	.align		4
.L_162:
        /*00d4*/ 	.word	index@(.nv.constant0._Z8queueBfsiPiS_S_S_iS_S_S_)
        /*00d8*/ 	.short	0x0380
        /*00da*/ 	.short	0x0048


	//----- nvinfo : EIATTR_SW_WAR
	.align		4
.L_163:
        /*00dc*/ 	.byte	0x04, 0x36
        /*00de*/ 	.short	(.L_165 - .L_164)
.L_164:
        /*00e0*/ 	.word	0x00000008
.L_165:


//--------------------- .nv.info._Z10BFS_kerneliiPiS_S_S_S_ --------------------------
	.section	.nv.info._Z10BFS_kerneliiPiS_S_S_S_,"",@"SHT_CUDA_INFO"
	.sectionflags	@""
	.align	4


	//----- nvinfo : EIATTR_CUDA_API_VERSION
	.align		4
        /*0000*/ 	.byte	0x04, 0x37
        /*0002*/ 	.short	(.L_167 - .L_166)
.L_166:
        /*0004*/ 	.word	0x00000082


	//----- nvinfo : EIATTR_KPARAM_INFO
	.align		4
.L_167:
        /*0008*/ 	.byte	0x04, 0x17
        /*000a*/ 	.short	(.L_169 - .L_168)
.L_168:
        /*000c*/ 	.word	0x00000000
        /*0010*/ 	.short	0x0006
        /*0012*/ 	.short	0x0028
        /*0014*/ 	.byte	0x00, 0xf5, 0x21, 0x00


	//----- nvinfo : EIATTR_KPARAM_INFO
	.align		4
.L_169:
        /*0018*/ 	.byte	0x04, 0x17
        /*001a*/ 	.short	(.L_171 - .L_170)
.L_170:
        /*001c*/ 	.word	0x00000000
        /*0020*/ 	.short	0x0005
        /*0022*/ 	.short	0x0020
        /*0024*/ 	.byte	0x00, 0xf5, 0x21, 0x00


	//----- nvinfo : EIATTR_KPARAM_INFO
	.align		4
.L_171:
        /*0028*/ 	.byte	0x04, 0x17
        /*002a*/ 	.short	(.L_173 - .L_172)
.L_172:
        /*002c*/ 	.word	0x00000000
        /*0030*/ 	.short	0x0004
        /*0032*/ 	.short	0x0018
        /*0034*/ 	.byte	0x00, 0xf5, 0x21, 0x00


	//----- nvinfo : EIATTR_KPARAM_INFO
	.align		4
.L_173:
        /*0038*/ 	.byte	0x04, 0x17
        /*003a*/ 	.short	(.L_175 - .L_174)
.L_174:
        /*003c*/ 	.word	0x00000000
        /*0040*/ 	.short	0x0003
        /*0042*/ 	.short	0x0010
        /*0044*/ 	.byte	0x00, 0xf5, 0x21, 0x00


	//----- nvinfo : EIATTR_KPARAM_INFO
	.align		4
.L_175:
        /*0048*/ 	.byte	0x04, 0x17
        /*004a*/ 	.short	(.L_177 - .L_176)
.L_176:
        /*004c*/ 	.word	0x00000000
        /*0050*/ 	.short	0x0002
        /*0052*/ 	.short	0x0008
        /*0054*/ 	.byte	0x00, 0xf5, 0x21, 0x00


	//----- nvinfo : EIATTR_KPARAM_INFO
	.align		4
.L_177:
        /*0058*/ 	.byte	0x04, 0x17
        /*005a*/ 	.short	(.L_179 - .L_178)
.L_178:
        /*005c*/ 	.word	0x00000000
        /*0060*/ 	.short	0x0001
        /*0062*/ 	.short	0x0004
        /*0064*/ 	.byte	0x00, 0xf0, 0x11, 0x00


	//----- nvinfo : EIATTR_KPARAM_INFO
	.align		4
.L_179:
        /*0068*/ 	.byte	0x04, 0x17
        /*006a*/ 	.short	(.L_181 - .L_180)
.L_180:
        /*006c*/ 	.word	0x00000000
        /*0070*/ 	.short	0x0000
        /*0072*/ 	.short	0x0000
        /*0074*/ 	.byte	0x00, 0xf0, 0x11, 0x00


	//----- nvinfo : EIATTR_SPARSE_MMA_MASK
	.align		4
.L_181:
        /*0078*/ 	.byte	0x03, 0x50
        /*007a*/ 	.short	0x0000


	//----- nvinfo : EIATTR_MAXREG_COUNT
	.align		4
        /*007c*/ 	.byte	0x03, 0x1b
        /*007e*/ 	.short	0x00ff


	//----- nvinfo : EIATTR_MERCURY_ISA_VERSION
	.align		4
        /*0080*/ 	.byte	0x03, 0x5f
        /*0082*/ 	.short	0x0101


	//----- nvinfo : EIATTR_VRC_CTA_INIT_COUNT
	.align		4
        /*0084*/ 	.byte	0x02, 0x4a
	.zero		1
	.zero		1


	//----- nvinfo : EIATTR_EXIT_INSTR_OFFSETS
	.align		4
        /*0088*/ 	.byte	0x04, 0x1c
        /*008a*/ 	.short	(.L_183 - .L_182)


	//   ....[0]....
.L_182:
        /*008c*/ 	.word	0x00000070


	//   ....[1]....
        /*0090*/ 	.word	0x000000e0


	//   ....[2]....
        /*0094*/ 	.word	0x00000160


	//   ....[3]....
        /*0098*/ 	.word	0x00000310


	//   ....[4]....
        /*009c*/ 	.word	0x00000350


	//----- nvinfo : EIATTR_CRS_STACK_SIZE
	.align		4
.L_183:
        /*00a0*/ 	.byte	0x04, 0x1e
        /*00a2*/ 	.short	(.L_185 - .L_184)
.L_184:
        /*00a4*/ 	.word	0x00000000


	//----- nvinfo : EIATTR_CBANK_PARAM_SIZE
	.align		4
.L_185:
        /*00a8*/ 	.byte	0x03, 0x19
        /*00aa*/ 	.short	0x0030


	//----- nvinfo : EIATTR_PARAM_CBANK
	.align		4
        /*00ac*/ 	.byte	0x04, 0x0a
        /*00ae*/ 	.short	(.L_187 - .L_186)
	.align		4
.L_186:
        /*00b0*/ 	.word	index@(.nv.constant0._Z10BFS_kerneliiPiS_S_S_S_)
        /*00b4*/ 	.short	0x0380
        /*00b6*/ 	.short	0x0030


	//----- nvinfo : EIATTR_SW_WAR
	.align		4
.L_187:
        /*00b8*/ 	.byte	0x04, 0x36
        /*00ba*/ 	.short	(.L_189 - .L_188)
.L_188:
        /*00bc*/ 	.word	0x00000008
.L_189:


//--------------------- .nv.callgraph             --------------------------
	.section	.nv.callgraph,"",@"SHT_CUDA_CALLGRAPH"
	.align	4
	.sectionentsize	8
	.align		4
        /*0000*/ 	.word	0x00000000
	.align		4
        /*0004*/ 	.word	0xffffffff
	.align		4
        /*0008*/ 	.word	index@(_Z11scanDegreesiPiS_S_)
	.align		4
        /*000c*/ 	.word	index@(vprintf)
	.align		4
        /*0010*/ 	.word	0x00000000
	.align		4
        /*0014*/ 	.word	0xfffffffe
	.align		4
        /*0018*/ 	.word	0x00000000
	.align		4
        /*001c*/ 	.word	0xfffffffd
	.align		4
        /*0020*/ 	.word	0x00000000
	.align		4
        /*0024*/ 	.word	0xfffffffc


//--------------------- .nv.constant4             --------------------------
	.section	.nv.constant4,"a",@progbits
	.align	8
	.align		8
.nv.constant4:
        /*0000*/ 	.dword	$str
	.align		8
        /*0008*/ 	.dword	$str$1
	.align		8
        /*0010*/ 	.dword	vprintf


//--------------------- .text._Z23assignVerticesNextQueuePiS_S_iS_S_S_S_i --------------------------
	.section	.text._Z23assignVerticesNextQueuePiS_S_iS_S_S_S_i,"ax",@progbits
	.align	128
        .global         _Z23assignVerticesNextQueuePiS_S_iS_S_S_S_i
        .type           _Z23assignVerticesNextQueuePiS_S_iS_S_S_S_i,@function
        .size           _Z23assignVerticesNextQueuePiS_S_iS_S_S_S_i,(.L_x_26 - _Z23assignVerticesNextQueuePiS_S_iS_S_S_S_i)
        .other          _Z23assignVerticesNextQueuePiS_S_iS_S_S_S_i,@"STO_CUDA_ENTRY STV_DEFAULT"
_Z23assignVerticesNextQueuePiS_S_iS_S_S_S_i:
.text._Z23assignVerticesNextQueuePiS_S_iS_S_S_S_i:
[----:B------:R-:W-:Y:S01]  /*0000*/  LDC R1, c[0x0][0x37c] ;  /* 0x0000df00ff017b82 */ /* 0x000fe20000000800 */
[----:B------:R-:W0:Y:S07]  /*0010*/  S2R R11, SR_TID.X ;  /* 0x00000000000b7919 */ /* 0x000e2e0000002100 */
[----:B------:R-:W1:Y:S01]  /*0020*/  S2UR UR4, SR_CTAID.X ;  /* 0x00000000000479c3 */ /* 0x000e620000002500 */
[----:B------:R-:W2:Y:S07]  /*0030*/  LDCU UR5, c[0x0][0x398] ;  /* 0x00007300ff0577ac */ /* 0x000eae0008000800 */
[----:B------:R-:W1:Y:S02]  /*0040*/  LDC R0, c[0x0][0x360] ;  /* 0x0000d800ff007b82 */ /* 0x000e640000000800 */
[----:B-1----:R-:W-:-:S04]  /*0050*/  IMAD R0, R0, UR4, RZ ;  /* 0x0000000400007c24 */ /* 0x002fc8000f8e02ff */
[----:B0-----:R-:W-:-:S05]  /*0060*/  IMAD.IADD R4, R0, 0x1, R11 ;  /* 0x0000000100047824 */ /* 0x001fca00078e020b */
[----:B--2---:R-:W-:-:S13]  /*0070*/  ISETP.GE.AND P0, PT, R4, UR5, PT ;  /* 0x0000000504007c0c */ /* 0x004fda000bf06270 */
[----:B------:R-:W-:Y:S05]  /*0080*/  @P0 EXIT ;  /* 0x000000000000094d */ /* 0x000fea0003800000 */
[----:B------:R-:W-:Y:S01]  /*0090*/  ISETP.NE.AND P0, PT, R11, RZ, PT ;  /* 0x000000ff0b00720c */ /* 0x000fe20003f05270 */
[----:B------:R-:W0:Y:S01]  /*00a0*/  LDCU.64 UR6, c[0x0][0x358] ;  /* 0x00006b00ff0677ac */ /* 0x000e220008000a00 */
[----:B------:R-:W1:Y:S11]  /*00b0*/  LDC.64 R8, c[0x0][0x3a0] ;  /* 0x0000e800ff087b82 */ /* 0x000e760000000a00 */
[----:B------:R-:W2:Y:S01]  /*00c0*/  @!P0 LDC.64 R6, c[0x0][0x3b8] ;  /* 0x0000ee00ff068b82 */ /* 0x000ea20000000a00 */
[----:B------:R-:W-:-:S05]  /*00d0*/  @!P0 SHF.R.S32.HI R3, RZ, 0xa, R0 ;  /* 0x0000000aff038819 */ /* 0x000fca0000011400 */
[----:B--2---:R-:W-:-:S05]  /*00e0*/  @!P0 IMAD.WIDE R6, R3, 0x4, R6 ;  /* 0x0000000403068825 */ /* 0x004fca00078e0206 */
[----:B0-----:R0:W2:Y:S01]  /*00f0*/  @!P0 LDG.E R5, desc[UR6][R6.64] ;  /* 0x0000000606058981 */ /* 0x0010a2000c1e1900 */
[----:B------:R-:W-:Y:S01]  /*0100*/  @!P0 MOV R0, 0x400 ;  /* 0x0000040000008802 */ /* 0x000fe20000000f00 */
[----:B-1----:R-:W-:Y:S01]  /*0110*/  IMAD.WIDE R8, R4, 0x4, R8 ;  /* 0x0000000404087825 */ /* 0x002fe200078e0208 */
[----:B------:R-:W1:Y:S01]  /*0120*/  @!P0 S2R R3, SR_CgaCtaId ;  /* 0x0000000000038919 */ /* 0x000e620000008800 */
[----:B0-----:R-:W0:Y:S01]  /*0130*/  LDC.64 R6, c[0x0][0x388] ;  /* 0x0000e200ff067b82 */ /* 0x001e220000000a00 */
[----:B-1----:R-:W-:-:S07]  /*0140*/  @!P0 LEA R12, R3, R0, 0x18 ;  /* 0x00000000030c8211 */ /* 0x002fce00078ec0ff */
[----:B------:R-:W1:Y:S01]  /*0150*/  LDC.64 R2, c[0x0][0x380] ;  /* 0x0000e000ff027b82 */ /* 0x000e620000000a00 */
[----:B--2---:R2:W-:Y:S07]  /*0160*/  @!P0 STS [R12], R5 ;  /* 0x000000050c008388 */ /* 0x0045ee0000000800 */
[----:B------:R-:W-:Y:S06]  /*0170*/  BAR.SYNC.DEFER_BLOCKING 0x0 ;  /* 0x0000000000007b1d */ /* 0x000fec0000010000 */
[----:B------:R-:W1:Y:S02]  /*0180*/  LDG.E R0, desc[UR6][R8.64] ;  /* 0x0000000608007981 */ /* 0x000e64000c1e1900 */
[----:B-1----:R-:W-:-:S05]  /*0190*/  IMAD.WIDE R2, R0, 0x4, R2 ;  /* 0x0000000400027825 */ /* 0x002fca00078e0202 */
[----:B------:R-:W0:Y:S01]  /*01a0*/  LDG.E R13, desc[UR6][R2.64] ;  /* 0x00000006020d7981 */ /* 0x000e22000c1e1900 */
[----:B------:R-:W-:-:S13]  /*01b0*/  ISETP.NE.AND P0, PT, R11, RZ, PT ;  /* 0x000000ff0b00720c */ /* 0x000fda0003f05270 */
[----:B------:R-:W1:Y:S01]  /*01c0*/  @P0 LDC.64 R10, c[0x0][0x3b0] ;  /* 0x0000ec00ff0a0b82 */ /* 0x000e620000000a00 */
[----:B0-----:R-:W-:-:S06]  /*01d0*/  IMAD.WIDE R6, R13, 0x4, R6 ;  /* 0x000000040d067825 */ /* 0x001fcc00078e0206 */
[----:B------:R-:W3:Y:S01]  /*01e0*/  LDG.E R6, desc[UR6][R6.64] ;  /* 0x0000000606067981 */ /* 0x000ee2000c1e1900 */
[----:B--2---:R-:W-:Y:S02]  /*01f0*/  IMAD.MOV.U32 R12, RZ, RZ, RZ ;  /* 0x000000ffff0c7224 */ /* 0x004fe400078e00ff */
[----:B-1----:R-:W-:-:S05]  /*0200*/  @P0 IMAD.WIDE R4, R4, 0x4, R10 ;  /* 0x0000000404040825 */ /* 0x002fca00078e020a */
[----:B------:R0:W5:Y:S01]  /*0210*/  @P0 LDG.E R12, desc[UR6][R4.64+-0x4] ;  /* 0xfffffc06040c0981 */ /* 0x000162000c1e1900 */
[----:B---3--:R-:W-:-:S13]  /*0220*/  ISETP.GE.AND P0, PT, R6, 0x1, PT ;  /* 0x000000010600780c */ /* 0x008fda0003f06270 */
[----:B0-----:R-:W-:Y:S05]  /*0230*/  @!P0 EXIT ;  /* 0x000000000000894d */ /* 0x001fea0003800000 */
[----:B------:R-:W0:Y:S01]  /*0240*/  S2UR UR5, SR_CgaCtaId ;  /* 0x00000000000579c3 */ /* 0x000e220000008800 */
[----:B------:R-:W-:Y:S01]  /*0250*/  UMOV UR4, 0x400 ;  /* 0x0000040000047882 */ /* 0x000fe20000000000 */
[----:B------:R-:W-:Y:S02]  /*0260*/  HFMA2 R16, -RZ, RZ, 0, 0 ;  /* 0x00000000ff107431 */ /* 0x000fe400000001ff */
[----:B------:R-:W-:Y:S02]  /*0270*/  IMAD.MOV.U32 R17, RZ, RZ, R13 ;  /* 0x000000ffff117224 */ /* 0x000fe400078e000d */
[----:B------:R-:W-:Y:S02]  /*0280*/  IMAD.MOV.U32 R18, RZ, RZ, 0x1 ;  /* 0x00000001ff127424 */ /* 0x000fe400078e00ff */
[----:B------:R-:W1:Y:S08]  /*0290*/  LDC.64 R6, c[0x0][0x388] ;  /* 0x0000e200ff067b82 */ /* 0x000e700000000a00 */
[----:B------:R-:W2:Y:S01]  /*02a0*/  LDC.64 R4, c[0x0][0x390] ;  /* 0x0000e400ff047b82 */ /* 0x000ea20000000a00 */
[----:B0-----:R-:W-:-:S09]  /*02b0*/  ULEA UR4, UR5, UR4, 0x18 ;  /* 0x0000000405047291 */ /* 0x001fd2000f8ec0ff */
[----:B------:R-:W0:Y:S02]  /*02c0*/  LDS R9, [UR4] ;  /* 0x00000004ff097984 */ /* 0x000e240008000800 */
[----:B012--5:R-:W-:-:S07]  /*02d0*/  IADD3 R19, PT, PT, R9, R12, RZ ;  /* 0x0000000c09137210 */ /* 0x027fce0007ffe0ff */
.L_x_0:
[----:B------:R-:W-:-:S05]  /*02e0*/  IADD3 R13, PT, PT, R17, R18, RZ ;  /* 0x00000012110d7210 */ /* 0x000fca0007ffe0ff */
[----:B------:R-:W-:-:S06]  /*02f0*/  IMAD.WIDE R8, R13, 0x4, R6 ;  /* 0x000000040d087825 */ /* 0x000fcc00078e0206 */
[----:B------:R-:W2:Y:S02]  /*0300*/  LDG.E R9, desc[UR6][R8.64] ;  /* 0x0000000608097981 */ /* 0x000ea4000c1e1900 */
[----:B--2---:R-:W-:-:S06]  /*0310*/  IMAD.WIDE R10, R9, 0x4, R4 ;  /* 0x00000004090a7825 */ /* 0x004fcc00078e0204 */
[----:B------:R-:W2:Y:S02]  /*0320*/  LDG.E R10, desc[UR6][R10.64] ;  /* 0x000000060a0a7981 */ /* 0x000ea4000c1e1900 */
[----:B--2---:R-:W-:-:S04]  /*0330*/  ISETP.NE.AND P0, PT, R10, R13, PT ;  /* 0x0000000d0a00720c */ /* 0x004fc80003f05270 */
[----:B------:R-:W-:-:S13]  /*0340*/  ISETP.EQ.OR P0, PT, R9, R0, P0 ;  /* 0x000000000900720c */ /* 0x000fda0000702670 */
[----:B------:R-:W0:Y:S01]  /*0350*/  @!P0 LDC.64 R12, c[0x0][0x3a8] ;  /* 0x0000ea00ff0c8b82 */ /* 0x000e220000000a00 */
[----:B------:R-:W-:-:S04]  /*0360*/  @!P0 IMAD.IADD R15, R19, 0x1, R16 ;  /* 0x00000001130f8824 */ /* 0x000fc800078e0210 */
[----:B0-----:R-:W-:-:S05]  /*0370*/  @!P0 IMAD.WIDE R12, R15, 0x4, R12 ;  /* 0x000000040f0c8825 */ /* 0x001fca00078e020c */
[----:B------:R0:W-:Y:S04]  /*0380*/  @!P0 STG.E desc[UR6][R12.64], R9 ;  /* 0x000000090c008986 */ /* 0x0001e8000c101906 */
[----:B------:R-:W2:Y:S02]  /*0390*/  @!P0 LDG.E R17, desc[UR6][R2.64] ;  /* 0x0000000602118981 */ /* 0x000ea4000c1e1900 */
[----:B--2---:R-:W-:-:S06]  /*03a0*/  IMAD.WIDE R14, R17, 0x4, R6 ;  /* 0x00000004110e7825 */ /* 0x004fcc00078e0206 */
[----:B------:R-:W2:Y:S01]  /*03b0*/  LDG.E R15, desc[UR6][R14.64] ;  /* 0x000000060e0f7981 */ /* 0x000ea2000c1e1900 */
[----:B------:R-:W-:Y:S02]  /*03c0*/  @!P0 IADD3 R16, PT, PT, R16, 0x1, RZ ;  /* 0x0000000110108810 */ /* 0x000fe40007ffe0ff */
[C---:B--2---:R-:W-:Y:S02]  /*03d0*/  ISETP.GE.AND P1, PT, R18.reuse, R15, PT ;  /* 0x0000000f1200720c */ /* 0x044fe40003f26270 */
[----:B------:R-:W-:-:S11]  /*03e0*/  IADD3 R18, PT, PT, R18, 0x1, RZ ;  /* 0x0000000112127810 */ /* 0x000fd60007ffe0ff */
[----:B0-----:R-:W-:Y:S05]  /*03f0*/  @!P1 BRA `(.L_x_0) ;  /* 0xfffffffc00b89947 */ /* 0x001fea000383ffff */
[----:B------:R-:W-:Y:S05]  /*0400*/  EXIT ;  /* 0x000000000000794d */ /* 0x000fea0003800000 */
.L_x_1:
[----:B------:R-:W-:-:S00]  /*0410*/  BRA `(.L_x_1) ;  /* 0xfffffffc00fc7947 */ /* 0x000fc0000383ffff */
[----:B------:R-:W-:-:S00]  /*0420*/  NOP ;  /* 0x0000000000007918 */ /* 0x000fc00000000000 */
        /* <DEDUP_REMOVED lines=13> */
.L_x_26:


//--------------------- .text._Z11scanDegreesiPiS_S_ --------------------------
	.section	.text._Z11scanDegreesiPiS_S_,"ax",@progbits
	.align	128
        .global         _Z11scanDegreesiPiS_S_
        .type           _Z11scanDegreesiPiS_S_,@function
        .size           _Z11scanDegreesiPiS_S_,(.L_x_27 - _Z11scanDegreesiPiS_S_)
        .other          _Z11scanDegreesiPiS_S_,@"STO_CUDA_ENTRY STV_DEFAULT"
_Z11scanDegreesiPiS_S_:
.text._Z11scanDegreesiPiS_S_:
[----:B------:R-:W0:Y:S01]  /*0000*/  LDC R1, c[0x0][0x37c] ;  /* 0x0000df00ff017b82 */ /* 0x000e220000000800 */
[----:B------:R-:W1:Y:S01]  /*0010*/  S2R R23, SR_TID.X ;  /* 0x0000000000177919 */ /* 0x000e620000002100 */
[----:B------:R-:W2:Y:S06]  /*0020*/  LDCU UR5, c[0x0][0x2fc] ;  /* 0x00005f80ff0577ac */ /* 0x000eac0008000800 */
[----:B------:R-:W3:Y:S01]  /*0030*/  S2UR UR4, SR_CTAID.X ;  /* 0x00000000000479c3 */ /* 0x000ee20000002500 */
[----:B0-----:R-:W-:Y:S01]  /*0040*/  VIADD R1, R1, 0xfffffff8 ;  /* 0xfffffff801017836 */ /* 0x001fe20000000000 */
[----:B------:R-:W-:Y:S01]  /*0050*/  MOV R24, 0x10 ;  /* 0x0000001000187802 */ /* 0x000fe20000000f00 */
[----:B------:R-:W0:Y:S05]  /*0060*/  LDCU.64 UR6, c[0x4][URZ] ;  /* 0x01000000ff0677ac */ /* 0x000e2a0008000a00 */
[----:B------:R-:W3:Y:S08]  /*0070*/  LDC R22, c[0x0][0x360] ;  /* 0x0000d800ff167b82 */ /* 0x000ef00000000800 */
[----:B------:R4:W2:Y:S01]  /*0080*/  LDC.64 R8, c[0x4][R24] ;  /* 0x0100000018087b82 */ /* 0x0008a20000000a00 */
[----:B0-----:R-:W-:-:S02]  /*0090*/  IMAD.U32 R4, RZ, RZ, UR6 ;  /* 0x00000006ff047e24 */ /* 0x001fc4000f8e00ff */
[----:B------:R-:W-:Y:S02]  /*00a0*/  IMAD.U32 R5, RZ, RZ, UR7 ;  /* 0x00000007ff057e24 */ /* 0x000fe4000f8e00ff */
[----:B---3--:R-:W-:Y:S01]  /*00b0*/  IMAD R22, R22, UR4, RZ ;  /* 0x0000000416167c24 */ /* 0x008fe2000f8e02ff */
[----:B------:R-:W0:Y:S03]  /*00c0*/  LDCU UR4, c[0x0][0x2f8] ;  /* 0x00005f00ff0477ac */ /* 0x000e260008000800 */
[----:B-1----:R-:W-:-:S05]  /*00d0*/  IMAD.IADD R2, R22, 0x1, R23 ;  /* 0x0000000116027824 */ /* 0x002fca00078e0217 */
[----:B------:R4:W-:Y:S01]  /*00e0*/  STL [R1], R2 ;  /* 0x0000000201007387 */ /* 0x0009e20000100800 */
[----:B0-----:R-:W-:-:S05]  /*00f0*/  IADD3 R18, P0, PT, R1, UR4, RZ ;  /* 0x0000000401127c10 */ /* 0x001fca000ff1e0ff */
[----:B--2---:R-:W-:Y:S02]  /*0100*/  IMAD.X R19, RZ, RZ, UR5, P0 ;  /* 0x00000005ff137e24 */ /* 0x004fe400080e06ff */
[----:B------:R-:W-:Y:S02]  /*0110*/  IMAD.MOV.U32 R6, RZ, RZ, R18 ;  /* 0x000000ffff067224 */ /* 0x000fe400078e0012 */
[----:B----4-:R-:W-:-:S07]  /*0120*/  IMAD.MOV.U32 R7, RZ, RZ, R19 ;  /* 0x000000ffff077224 */ /* 0x010fce00078e0013 */
[----:B------:R-:W-:-:S07]  /*0130*/  LEPC R20, `(.L_x_2) ;  /* 0x000000001014794e */ /* 0x000fce0000000000 */
[----:B------:R-:W-:Y:S05]  /*0140*/  CALL.ABS.NOINC R8 ;  /* 0x0000000008007343 */ /* 0x000fea0003c00000 */
.L_x_2:
[----:B------:R0:W-:Y:S01]  /*0150*/  STL [R1], R2 ;  /* 0x0000000201007387 */ /* 0x0001e20000100800 */
[----:B------:R0:W1:Y:S01]  /*0160*/  LDC.64 R8, c[0x4][R24] ;  /* 0x0100000018087b82 */ /* 0x0000620000000a00 */
[----:B------:R-:W2:Y:S01]  /*0170*/  LDCU.64 UR4, c[0x4][URZ] ;  /* 0x01000000ff0477ac */ /* 0x000ea20008000a00 */
[----:B------:R-:W-:Y:S02]  /*0180*/  IMAD.MOV.U32 R6, RZ, RZ, R18 ;  /* 0x000000ffff067224 */ /* 0x000fe400078e0012 */
[----:B------:R-:W-:-:S04]  /*0190*/  IMAD.MOV.U32 R7, RZ, RZ, R19 ;  /* 0x000000ffff077224 */ /* 0x000fc800078e0013 */
[----:B------:R-:W3:Y:S01]  /*01a0*/  LDC.64 R16, c[0x0][0x358] ;  /* 0x0000d600ff107b82 */ /* 0x000ee20000000a00 */
[----:B--2---:R-:W-:Y:S02]  /*01b0*/  IMAD.U32 R4, RZ, RZ, UR4 ;  /* 0x00000004ff047e24 */ /* 0x004fe4000f8e00ff */
[----:B0-----:R-:W-:-:S07]  /*01c0*/  IMAD.U32 R5, RZ, RZ, UR5 ;  /* 0x00000005ff057e24 */ /* 0x001fce000f8e00ff */
[----:B------:R-:W-:-:S07]  /*01d0*/  LEPC R20, `(.L_x_3) ;  /* 0x000000001014794e */ /* 0x000fce0000000000 */
[----:B-1-3--:R-:W-:Y:S05]  /*01e0*/  CALL.ABS.NOINC R8 ;  /* 0x0000000008007343 */ /* 0x00afea0003c00000 */
.L_x_3:
[----:B------:R-:W0:Y:S01]  /*01f0*/  S2R R3, SR_LANEID ;  /* 0x0000000000037919 */ /* 0x000e220000000000 */
[----:B------:R-:W-:Y:S01]  /*0200*/  VOTEU.ANY UR4, UPT, PT ;  /* 0x0000000000047886 */ /* 0x000fe200038e0100 */
[----:B------:R-:W1:Y:S01]  /*0210*/  LDC.64 R6, c[0x0][0x398] ;  /* 0x0000e600ff067b82 */ /* 0x000e620000000a00 */
[----:B------:R-:W0:Y:S02]  /*0220*/  FLO.U32 R0, UR4 ;  /* 0x0000000400007d00 */ /* 0x000e2400080e0000 */
[----:B0-----:R-:W-:-:S06]  /*0230*/  ISETP.EQ.U32.AND P0, PT, R0, R3, PT ;  /* 0x000000030000720c */ /* 0x001fcc0003f02070 */
[----:B------:R-:W1:Y:S07]  /*0240*/  POPC R3, UR4 ;  /* 0x0000000400037d09 */ /* 0x000e6e0008000000 */
[----:B------:R-:W-:Y:S02]  /*0250*/  @P0 R2UR UR6, R16 ;  /* 0x00000000100602ca */ /* 0x000fe400000e0000 */
[----:B------:R-:W-:-:S13]  /*0260*/  @P0 R2UR UR7, R17 ;  /* 0x00000000110702ca */ /* 0x000fda00000e0000 */
[----:B-1----:R-:W2:Y:S01]  /*0270*/  @P0 ATOMG.E.ADD.STRONG.GPU PT, R3, desc[UR6][R6.64], R3 ;  /* 0x80000003060309a8 */ /* 0x002ea200081ef106 */
[----:B------:R-:W-:Y:S02]  /*0280*/  R2UR UR6, R16 ;  /* 0x00000000100672ca */ /* 0x000fe400000e0000 */
[----:B------:R-:W-:-:S13]  /*0290*/  R2UR UR7, R17 ;  /* 0x00000000110772ca */ /* 0x000fda00000e0000 */
[----:B------:R0:W3:Y:S01]  /*02a0*/  LDG.E R10, desc[UR6][R6.64] ;  /* 0x00000006060a7981 */ /* 0x0000e2000c1e1900 */
[----:B------:R1:W4:Y:S01]  /*02b0*/  LDC.64 R8, c[0x4][R24] ;  /* 0x0100000018087b82 */ /* 0x0003220000000a00 */
[----:B------:R-:W5:Y:S01]  /*02c0*/  S2R R12, SR_LTMASK ;  /* 0x00000000000c7919 */ /* 0x000f620000003900 */
[----:B0-----:R-:W-:Y:S02]  /*02d0*/  IMAD.MOV.U32 R6, RZ, RZ, R18 ;  /* 0x000000ffff067224 */ /* 0x001fe400078e0012 */
[----:B------:R-:W-:Y:S01]  /*02e0*/  IMAD.MOV.U32 R7, RZ, RZ, R19 ;  /* 0x000000ffff077224 */ /* 0x000fe200078e0013 */
[----:B-----5:R-:W-:Y:S01]  /*02f0*/  LOP3.LUT R12, R12, UR4, RZ, 0xc0, !PT ;  /* 0x000000040c0c7c12 */ /* 0x020fe2000f8ec0ff */
[----:B------:R-:W0:Y:S05]  /*0300*/  LDCU.64 UR4, c[0x4][0x8] ;  /* 0x01000100ff0477ac */ /* 0x000e2a0008000a00 */
[----:B------:R-:W5:Y:S01]  /*0310*/  POPC R12, R12 ;  /* 0x0000000c000c7309 */ /* 0x000f620000000000 */
[----:B0-----:R-:W-:-:S02]  /*0320*/  IMAD.U32 R4, RZ, RZ, UR4 ;  /* 0x00000004ff047e24 */ /* 0x001fc4000f8e00ff */
[----:B------:R-:W-:Y:S01]  /*0330*/  IMAD.U32 R5, RZ, RZ, UR5 ;  /* 0x00000005ff057e24 */ /* 0x000fe2000f8e00ff */
[----:B--2---:R-:W5:Y:S02]  /*0340*/  SHFL.IDX PT, R11, R3, R0, 0x1f ;  /* 0x00001f00030b7589 */ /* 0x004f6400000e0000 */
[----:B-----5:R-:W-:-:S05]  /*0350*/  IMAD.IADD R11, R11, 0x1, R12 ;  /* 0x000000010b0b7824 */ /* 0x020fca00078e020c */
[----:B---34-:R1:W-:Y:S02]  /*0360*/  STL.64 [R1], R10 ;  /* 0x0000000a01007387 */ /* 0x0183e40000100a00 */
[----:B------:R-:W-:-:S07]  /*0370*/  LEPC R20, `(.L_x_4) ;  /* 0x000000001014794e */ /* 0x000fce0000000000 */
[----:B-1----:R-:W-:Y:S05]  /*0380*/  CALL.ABS.NOINC R8 ;  /* 0x0000000008007343 */ /* 0x002fea0003c00000 */
.L_x_4:
[----:B------:R-:W-:-:S13]  /*0390*/  ISETP.GT.AND P0, PT, R2, 0xf, PT ;  /* 0x0000000f0200780c */ /* 0x000fda0003f04270 */
[----:B------:R-:W-:Y:S05]  /*03a0*/  @P0 EXIT ;  /* 0x000000000000094d */ /* 0x000fea0003800000 */
[----:B------:R-:W0:Y:S01]  /*03b0*/  LDC.64 R4, c[0x0][0x388] ;  /* 0x0000e200ff047b82 */ /* 0x000e220000000a00 */
[----:B------:R-:W-:Y:S02]  /*03c0*/  R2UR UR4, R16 ;  /* 0x00000000100472ca */ /* 0x000fe400000e0000 */
[----:B------:R-:W-:Y:S01]  /*03d0*/  R2UR UR5, R17 ;  /* 0x00000000110572ca */ /* 0x000fe200000e0000 */
[----:B0-----:R-:W-:-:S12]  /*03e0*/  IMAD.WIDE R4, R2, 0x4, R4 ;  /* 0x0000000402047825 */ /* 0x001fd800078e0204 */
[----:B------:R-:W2:Y:S01]  /*03f0*/  LDG.E R3, desc[UR4][R4.64] ;  /* 0x0000000404037981 */ /* 0x000ea2000c1e1900 */
[----:B------:R-:W-:Y:S05]  /*0400*/  WARPSYNC.ALL ;  /* 0x0000000000007948 */ /* 0x000fea0003800000 */
[----:B------:R-:W0:Y:S01]  /*0410*/  S2R R7, SR_CgaCtaId ;  /* 0x0000000000077919 */ /* 0x000e220000008800 */
[----:B------:R-:W1:Y:S01]  /*0420*/  LDCU UR4, c[0x0][0x380] ;  /* 0x00007000ff0477ac */ /* 0x000e620008000800 */
[C---:B------:R-:W-:Y:S01]  /*0430*/  VIADD R6, R2.reuse, 0x1 ;  /* 0x0000000102067836 */ /* 0x040fe20000000000 */
[C---:B------:R-:W-:Y:S01]  /*0440*/  LOP3.LUT R0, R23.reuse, 0x1, RZ, 0xc0, !PT ;  /* 0x0000000117007812 */ /* 0x040fe200078ec0ff */
[----:B------:R-:W-:Y:S01]  /*0450*/  VIADD R9, R2, 0x2 ;  /* 0x0000000202097836 */ /* 0x000fe20000000000 */
[C---:B------:R-:W-:Y:S01]  /*0460*/  LOP3.LUT P3, RZ, R23.reuse, 0x7f, RZ, 0xc0, !PT ;  /* 0x0000007f17ff7812 */ /* 0x040fe2000786c0ff */
[----:B------:R-:W-:Y:S01]  /*0470*/  BSSY.RECONVERGENT B0, `(.L_x_5) ;  /* 0x0000066000007945 */ /* 0x000fe20003800200 */
[----:B------:R-:W-:-:S02]  /*0480*/  LOP3.LUT P4, RZ, R23, 0xff, RZ, 0xc0, !PT ;  /* 0x000000ff17ff7812 */ /* 0x000fc4000788c0ff */
[C---:B------:R-:W-:Y:S02]  /*0490*/  LOP3.LUT P5, RZ, R23.reuse, 0x1ff, RZ, 0xc0, !PT ;  /* 0x000001ff17ff7812 */ /* 0x040fe400078ac0ff */
[----:B-1----:R-:W-:Y:S02]  /*04a0*/  ISETP.GE.AND P0, PT, R6, UR4, PT ;  /* 0x0000000406007c0c */ /* 0x002fe4000bf06270 */
[----:B------:R-:W-:Y:S02]  /*04b0*/  MOV R6, 0x400 ;  /* 0x0000040000067802 */ /* 0x000fe40000000f00 */
[----:B------:R-:W-:Y:S02]  /*04c0*/  ISETP.NE.U32.AND P1, PT, R0, 0x1, !P0 ;  /* 0x000000010000780c */ /* 0x000fe40004725070 */
[----:B------:R-:W-:Y:S02]  /*04d0*/  LOP3.LUT P0, RZ, R23, 0x3, RZ, 0xc0, !PT ;  /* 0x0000000317ff7812 */ /* 0x000fe4000780c0ff */
[----:B------:R-:W-:-:S02]  /*04e0*/  P2R R10, PR, RZ, 0x2 ;  /* 0x00000002ff0a7803 */ /* 0x000fc40000000000 */
[----:B------:R-:W-:Y:S01]  /*04f0*/  ISETP.LT.AND P2, PT, R9, UR4, !P0 ;  /* 0x0000000409007c0c */ /* 0x000fe2000c741270 */
[----:B------:R-:W-:Y:S01]  /*0500*/  VIADD R9, R2, 0x4 ;  /* 0x0000000402097836 */ /* 0x000fe20000000000 */
[----:B------:R-:W-:Y:S02]  /*0510*/  LOP3.LUT P0, RZ, R23, 0x7, RZ, 0xc0, !PT ;  /* 0x0000000717ff7812 */ /* 0x000fe4000780c0ff */
[----:B0-----:R-:W-:Y:S02]  /*0520*/  LEA R6, R7, R6, 0x18 ;  /* 0x0000000607067211 */ /* 0x001fe400078ec0ff */
[----:B------:R-:W-:-:S03]  /*0530*/  P2R R11, PR, RZ, 0x4 ;  /* 0x00000004ff0b7803 */ /* 0x000fc60000000000 */
[----:B------:R-:W-:-:S05]  /*0540*/  IMAD R0, R23, 0x4, R6 ;  /* 0x0000000417007824 */ /* 0x000fca00078e0206 */
[----:B--2---:R-:W-:Y:S01]  /*0550*/  STS [R0], R3 ;  /* 0x0000000300007388 */ /* 0x004fe20000000800 */
[----:B------:R-:W-:Y:S06]  /*0560*/  BAR.SYNC.DEFER_BLOCKING 0x0 ;  /* 0x0000000000007b1d */ /* 0x000fec0000010000 */
[----:B------:R-:W-:Y:S04]  /*0570*/  @P1 LDS R7, [R0+0x4] ;  /* 0x0000040000071984 */ /* 0x000fe80000000800 */
[----:B------:R-:W0:Y:S02]  /*0580*/  @P1 LDS R8, [R0] ;  /* 0x0000000000081984 */ /* 0x000e240000000800 */
[----:B0-----:R-:W-:-:S05]  /*0590*/  @P1 IMAD.IADD R7, R7, 0x1, R8 ;  /* 0x0000000107071824 */ /* 0x001fca00078e0208 */
[----:B------:R-:W-:Y:S01]  /*05a0*/  @P1 STS [R0], R7 ;  /* 0x0000000700001388 */ /* 0x000fe20000000800 */
[----:B------:R-:W-:Y:S01]  /*05b0*/  BAR.SYNC.DEFER_BLOCKING 0x0 ;  /* 0x0000000000007b1d */ /* 0x000fe20000010000 */
[----:B------:R-:W-:Y:S01]  /*05c0*/  ISETP.LT.AND P1, PT, R9, UR4, !P0 ;  /* 0x0000000409007c0c */ /* 0x000fe2000c721270 */
[C---:B------:R-:W-:Y:S01]  /*05d0*/  VIADD R9, R2.reuse, 0x8 ;  /* 0x0000000802097836 */ /* 0x040fe20000000000 */
[----:B------:R-:W-:Y:S02]  /*05e0*/  LOP3.LUT P0, RZ, R23, 0xf, RZ, 0xc0, !PT ;  /* 0x0000000f17ff7812 */ /* 0x000fe4000780c0ff */
[----:B------:R-:W-:Y:S02]  /*05f0*/  P2R R12, PR, RZ, 0x2 ;  /* 0x00000002ff0c7803 */ /* 0x000fe40000000000 */
[----:B------:R-:W-:Y:S01]  /*0600*/  ISETP.LT.AND P0, PT, R9, UR4, !P0 ;  /* 0x0000000409007c0c */ /* 0x000fe2000c701270 */
[----:B------:R-:W-:Y:S01]  /*0610*/  VIADD R9, R2, 0x10 ;  /* 0x0000001002097836 */ /* 0x000fe20000000000 */
[----:B------:R-:W-:Y:S04]  /*0620*/  @P2 LDS R8, [R0+0x8] ;  /* 0x0000080000082984 */ /* 0x000fe80000000800 */
[----:B------:R-:W0:Y:S02]  /*0630*/  @P2 LDS R3, [R0] ;  /* 0x0000000000032984 */ /* 0x000e240000000800 */
[----:B0-----:R-:W-:-:S05]  /*0640*/  @P2 IMAD.IADD R3, R8, 0x1, R3 ;  /* 0x0000000108032824 */ /* 0x001fca00078e0203 */
[----:B------:R-:W-:Y:S01]  /*0650*/  @P2 STS [R0], R3 ;  /* 0x0000000300002388 */ /* 0x000fe20000000800 */
[----:B------:R-:W-:Y:S01]  /*0660*/  BAR.SYNC.DEFER_BLOCKING 0x0 ;  /* 0x0000000000007b1d */ /* 0x000fe20000010000 */
[----:B------:R-:W-:-:S05]  /*0670*/  LOP3.LUT P2, RZ, R23, 0x3f, RZ, 0xc0, !PT ;  /* 0x0000003f17ff7812 */ /* 0x000fca000784c0ff */
[----:B------:R-:W-:Y:S04]  /*0680*/  @P1 LDS R8, [R0+0x10] ;  /* 0x0000100000081984 */ /* 0x000fe80000000800 */
[----:B------:R-:W0:Y:S02]  /*0690*/  @P1 LDS R7, [R0] ;  /* 0x0000000000071984 */ /* 0x000e240000000800 */
[----:B0-----:R-:W-:-:S05]  /*06a0*/  @P1 IMAD.IADD R7, R8, 0x1, R7 ;  /* 0x0000000108071824 */ /* 0x001fca00078e0207 */
[----:B------:R-:W-:Y:S01]  /*06b0*/  @P1 STS [R0], R7 ;  /* 0x0000000700001388 */ /* 0x000fe20000000800 */
[----:B------:R-:W-:Y:S01]  /*06c0*/  BAR.SYNC.DEFER_BLOCKING 0x0 ;  /* 0x0000000000007b1d */ /* 0x000fe20000010000 */
[----:B------:R-:W-:-:S04]  /*06d0*/  LOP3.LUT P1, RZ, R23, 0x1f, RZ, 0xc0, !PT ;  /* 0x0000001f17ff7812 */ /* 0x000fc8000782c0ff */
[----:B------:R-:W-:Y:S01]  /*06e0*/  ISETP.LT.AND P1, PT, R9, UR4, !P1 ;  /* 0x0000000409007c0c */ /* 0x000fe2000cf21270 */
[----:B------:R-:W-:-:S05]  /*06f0*/  VIADD R9, R2, 0x20 ;  /* 0x0000002002097836 */ /* 0x000fca0000000000 */
[----:B------:R-:W-:Y:S01]  /*0700*/  ISETP.LT.AND P2, PT, R9, UR4, !P2 ;  /* 0x0000000409007c0c */ /* 0x000fe2000d741270 */
[----:B------:R-:W-:-:S05]  /*0710*/  VIADD R9, R2, 0x40 ;  /* 0x0000004002097836 */ /* 0x000fca0000000000 */
[----:B------:R-:W-:Y:S01]  /*0720*/  ISETP.LT.AND P3, PT, R9, UR4, !P3 ;  /* 0x0000000409007c0c */ /* 0x000fe2000df61270 */
[----:B------:R-:W-:-:S05]  /*0730*/  VIADD R9, R2, 0x80 ;  /* 0x0000008002097836 */ /* 0x000fca0000000000 */
[----:B------:R-:W-:Y:S01]  /*0740*/  ISETP.LT.AND P4, PT, R9, UR4, !P4 ;  /* 0x0000000409007c0c */ /* 0x000fe2000e781270 */
[----:B------:R-:W-:Y:S01]  /*0750*/  @P0 LDS R8, [R0+0x20] ;  /* 0x0000200000080984 */ /* 0x000fe20000000800 */
[C---:B------:R-:W-:Y:S02]  /*0760*/  VIADD R9, R2.reuse, 0x100 ;  /* 0x0000010002097836 */ /* 0x040fe40000000000 */
[----:B------:R-:W-:Y:S01]  /*0770*/  VIADD R2, R2, 0x200 ;  /* 0x0000020002027836 */ /* 0x000fe20000000000 */
[----:B------:R-:W0:Y:S02]  /*0780*/  @P0 LDS R3, [R0] ;  /* 0x0000000000030984 */ /* 0x000e240000000800 */
[----:B------:R-:W-:Y:S02]  /*0790*/  ISETP.LT.AND P5, PT, R9, UR4, !P5 ;  /* 0x0000000409007c0c */ /* 0x000fe4000efa1270 */
[----:B------:R-:W-:Y:S01]  /*07a0*/  ISETP.GE.AND P6, PT, R2, UR4, PT ;  /* 0x0000000402007c0c */ /* 0x000fe2000bfc6270 */
[----:B0-----:R-:W-:-:S05]  /*07b0*/  @P0 IMAD.IADD R3, R8, 0x1, R3 ;  /* 0x0000000108030824 */ /* 0x001fca00078e0203 */
[----:B------:R-:W-:Y:S01]  /*07c0*/  @P0 STS [R0], R3 ;  /* 0x0000000300000388 */ /* 0x000fe20000000800 */
[----:B------:R-:W-:Y:S06]  /*07d0*/  BAR.SYNC.DEFER_BLOCKING 0x0 ;  /* 0x0000000000007b1d */ /* 0x000fec0000010000 */
[----:B------:R-:W-:Y:S04]  /*07e0*/  @P1 LDS R8, [R0+0x40] ;  /* 0x0000400000081984 */ /* 0x000fe80000000800 */
[----:B------:R-:W0:Y:S02]  /*07f0*/  @P1 LDS R7, [R0] ;  /* 0x0000000000071984 */ /* 0x000e240000000800 */
        /* <DEDUP_REMOVED lines=21> */
[----:B------:R0:W-:Y:S02]  /*0950*/  @P5 STS [R0], R7 ;  /* 0x0000000700005388 */ /* 0x0001e40000000800 */
[----:B0-----:R-:W-:Y:S01]  /*0960*/  P2R R7, PR, RZ, 0x40 ;  /* 0x00000040ff077803 */ /* 0x001fe20000000000 */
[----:B------:R-:W-:Y:S01]  /*0970*/  BAR.SYNC.DEFER_BLOCKING 0x0 ;  /* 0x0000000000007b1d */ /* 0x000fe20000010000 */
[----:B------:R-:W-:-:S13]  /*0980*/  ISETP.NE.OR P6, PT, R23, RZ, P6 ;  /* 0x000000ff1700720c */ /* 0x000fda00037c5670 */
[----:B------:R-:W-:Y:S04]  /*0990*/  @!P6 LDS R2, [R6+0x800] ;  /* 0x000800000602e984 */ /* 0x000fe80000000800 */
[----:B------:R-:W0:Y:S02]  /*09a0*/  @!P6 LDS R3, [R0] ;  /* 0x000000000003e984 */ /* 0x000e240000000800 */
[----:B0-----:R-:W-:-:S05]  /*09b0*/  @!P6 IMAD.IADD R3, R2, 0x1, R3 ;  /* 0x000000010203e824 */ /* 0x001fca00078e0203 */
[----:B------:R0:W-:Y:S01]  /*09c0*/  @!P6 STS [R0], R3 ;  /* 0x000000030000e388 */ /* 0x0001e20000000800 */
[----:B------:R-:W-:Y:S01]  /*09d0*/  BAR.SYNC.DEFER_BLOCKING 0x0 ;  /* 0x0000000000007b1d */ /* 0x000fe20000010000 */
[----:B------:R-:W-:-:S13]  /*09e0*/  ISETP.NE.AND P6, PT, R23, RZ, PT ;  /* 0x000000ff1700720c */ /* 0x000fda0003fc5270 */
[----:B0-----:R-:W-:Y:S05]  /*09f0*/  @P6 BRA `(.L_x_6) ;  /* 0x0000000000346947 */ /* 0x001fea0003800000 */
[----:B------:R-:W-:Y:S01]  /*0a00*/  ISETP.NE.AND P6, PT, R7, RZ, PT ;  /* 0x000000ff0700720c */ /* 0x000fe20003fc5270 */
[----:B------:R-:W-:Y:S01]  /*0a10*/  LDS R9, [R6] ;  /* 0x0000000006097984 */ /* 0x000fe20000000800 */
[----:B------:R-:W-:Y:S02]  /*0a20*/  R2UR UR4, R16 ;  /* 0x00000000100472ca */ /* 0x000fe400000e0000 */
[----:B------:R-:W-:Y:S02]  /*0a30*/  R2UR UR5, R17 ;  /* 0x00000000110572ca */ /* 0x000fe400000e0000 */
[----:B------:R-:W-:-:S07]  /*0a40*/  SHF.R.S32.HI R7, RZ, 0xa, R22 ;  /* 0x0000000aff077819 */ /* 0x000fce0000011416 */
[----:B------:R-:W-:Y:S04]  /*0a50*/  @!P6 LDS R13, [R0] ;  /* 0x00000000000de984 */ /* 0x000fe80000000800 */
[----:B------:R-:W0:Y:S02]  /*0a60*/  @!P6 LDS R2, [R6+0x800] ;  /* 0x000800000602e984 */ /* 0x000e240000000800 */
[----:B0-----:R-:W-:Y:S02]  /*0a70*/  @!P6 IMAD.IADD R15, R13, 0x1, -R2 ;  /* 0x000000010d0fe824 */ /* 0x001fe400078e0a02 */
[----:B------:R-:W0:Y:S03]  /*0a80*/  LDC.64 R2, c[0x0][0x390] ;  /* 0x0000e400ff027b82 */ /* 0x000e260000000a00 */
[----:B------:R1:W-:Y:S04]  /*0a90*/  @!P6 STS [R0], R15 ;  /* 0x0000000f0000e388 */ /* 0x0003e80000000800 */
[----:B------:R1:W-:Y:S01]  /*0aa0*/  @!P6 STS [R6+0x800], R13 ;  /* 0x0008000d0600e388 */ /* 0x0003e20000000800 */
[----:B0-----:R-:W-:-:S05]  /*0ab0*/  IMAD.WIDE R2, R7, 0x4, R2 ;  /* 0x0000000407027825 */ /* 0x001fca00078e0202 */
[----:B------:R1:W-:Y:S02]  /*0ac0*/  STG.E desc[UR4][R2.64+0x4], R9 ;  /* 0x0000040902007986 */ /* 0x0003e4000c101904 */
.L_x_6:
[----:B------:R-:W-:Y:S05]  /*0ad0*/  BSYNC.RECONVERGENT B0 ;  /* 0x0000000000007941 */ /* 0x000fea0003800200 */
.L_x_5:
[----:B------:R-:W-:Y:S01]  /*0ae0*/  BAR.SYNC.DEFER_BLOCKING 0x0 ;  /* 0x0000000000007b1d */ /* 0x000fe20000010000 */
[----:B------:R-:W-:Y:S02]  /*0af0*/  ISETP.NE.AND P6, PT, R10, RZ, PT ;  /* 0x000000ff0a00720c */ /* 0x000fe40003fc5270 */
[----:B------:R-:W-:Y:S02]  /*0b00*/  R2UR UR4, R16 ;  /* 0x00000000100472ca */ /* 0x000fe400000e0000 */
[----:B------:R-:W-:Y:S01]  /*0b10*/  R2UR UR5, R17 ;  /* 0x00000000110572ca */ /* 0x000fe200000e0000 */
[----:B-1----:R-:W0:Y:S04]  /*0b20*/  @P5 LDS R3, [R0] ;  /* 0x0000000000035984 */ /* 0x002e280000000800 */
[----:B------:R-:W1:Y:S04]  /*0b30*/  @P5 LDS R2, [R0+0x400] ;  /* 0x0004000000025984 */ /* 0x000e680000000800 */
[----:B0-----:R-:W-:Y:S01]  /*0b40*/  @P5 STS [R0+0x400], R3 ;  /* 0x0004000300005388 */ /* 0x001fe20000000800 */
[----:B-1----:R-:W-:-:S05]  /*0b50*/  @P5 IMAD.IADD R7, R3, 0x1, -R2 ;  /* 0x0000000103075824 */ /* 0x002fca00078e0a02 */
[----:B------:R-:W-:Y:S01]  /*0b60*/  @P5 STS [R0], R7 ;  /* 0x0000000700005388 */ /* 0x000fe20000000800 */
[----:B------:R-:W-:Y:S01]  /*0b70*/  BAR.SYNC.DEFER_BLOCKING 0x0 ;  /* 0x0000000000007b1d */ /* 0x000fe20000010000 */
[----:B------:R-:W-:-:S05]  /*0b80*/  ISETP.NE.AND P5, PT, R11, RZ, PT ;  /* 0x000000ff0b00720c */ /* 0x000fca0003fa5270 */
[----:B------:R-:W0:Y:S04]  /*0b90*/  @P4 LDS R9, [R0] ;  /* 0x0000000000094984 */ /* 0x000e280000000800 */
        /* <DEDUP_REMOVED lines=11> */
[----:B------:R-:W-:Y:S06]  /*0c50*/  BAR.SYNC.DEFER_BLOCKING 0x0 ;  /* 0x0000000000007b1d */ /* 0x000fec0000010000 */
        /* <DEDUP_REMOVED lines=36> */
[----:B------:R-:W0:Y:S04]  /*0ea0*/  LDS R11, [R0] ;  /* 0x00000000000b7984 */ /* 0x000e280000000800 */
[----:B0-----:R-:W-:Y:S01]  /*0eb0*/  STG.E desc[UR4][R4.64], R11 ;  /* 0x0000000b04007986 */ /* 0x001fe2000c101904 */
[----:B------:R-:W-:Y:S05]  /*0ec0*/  EXIT ;  /* 0x000000000000794d */ /* 0x000fea0003800000 */
.L_x_7:
        /* <DEDUP_REMOVED lines=11> */
.L_x_27:


//--------------------- .text._Z12countDegreesPiS_S_iS_S_ --------------------------
	.section	.text._Z12countDegreesPiS_S_iS_S_,"ax",@progbits
	.align	128
        .global         _Z12countDegreesPiS_S_iS_S_
        .type           _Z12countDegreesPiS_S_iS_S_,@function
        .size           _Z12countDegreesPiS_S_iS_S_,(.L_x_28 - _Z12countDegreesPiS_S_iS_S_)
        .other          _Z12countDegreesPiS_S_iS_S_,@"STO_CUDA_ENTRY STV_DEFAULT"
_Z12countDegreesPiS_S_iS_S_:
.text._Z12countDegreesPiS_S_iS_S_:
[----:B------:R-:W-:Y:S01]  /*0000*/  LDC R1, c[0x0][0x37c] ;  /* 0x0000df00ff017b82 */ /* 0x000fe20000000800 */
[----:B------:R-:W0:Y:S07]  /*0010*/  S2R R3, SR_TID.X ;  /* 0x0000000000037919 */ /* 0x000e2e0000002100 */
[----:B------:R-:W0:Y:S01]  /*0020*/  S2UR UR4, SR_CTAID.X ;  /* 0x00000000000479c3 */ /* 0x000e220000002500 */
[----:B------:R-:W1:Y:S07]  /*0030*/  LDCU UR5, c[0x0][0x398] ;  /* 0x00007300ff0577ac */ /* 0x000e6e0008000800 */
[----:B------:R-:W0:Y:S02]  /*0040*/  LDC R4, c[0x0][0x360] ;  /* 0x0000d800ff047b82 */ /* 0x000e240000000800 */
[----:B0-----:R-:W-:-:S05]  /*0050*/  IMAD R4, R4, UR4, R3 ;  /* 0x0000000404047c24 */ /* 0x001fca000f8e0203 */
[----:B-1----:R-:W-:-:S13]  /*0060*/  ISETP.GE.AND P0, PT, R4, UR5, PT ;  /* 0x0000000504007c0c */ /* 0x002fda000bf06270 */
[----:B------:R-:W-:Y:S05]  /*0070*/  @P0 EXIT ;  /* 0x000000000000094d */ /* 0x000fea0003800000 */
[----:B------:R-:W0:Y:S01]  /*0080*/  LDC.64 R6, c[0x0][0x3a0] ;  /* 0x0000e800ff067b82 */ /* 0x000e220000000a00 */
[----:B------:R-:W1:Y:S07]  /*0090*/  LDCU.64 UR4, c[0x0][0x358] ;  /* 0x00006b00ff0477ac */ /* 0x000e6e0008000a00 */
[----:B------:R-:W2:Y:S08]  /*00a0*/  LDC.64 R8, c[0x0][0x380] ;  /* 0x0000e000ff087b82 */ /* 0x000eb00000000a00 */
[----:B------:R-:W3:Y:S01]  /*00b0*/  LDC.64 R14, c[0x0][0x388] ;  /* 0x0000e200ff0e7b82 */ /* 0x000ee20000000a00 */
[----:B0-----:R-:W-:-:S05]  /*00c0*/  IMAD.WIDE R6, R4, 0x4, R6 ;  /* 0x0000000404067825 */ /* 0x001fca00078e0206 */
[----:B-1----:R-:W2:Y:S02]  /*00d0*/  LDG.E R3, desc[UR4][R6.64] ;  /* 0x0000000406037981 */ /* 0x002ea4000c1e1900 */
[----:B--2---:R-:W-:-:S05]  /*00e0*/  IMAD.WIDE R8, R3, 0x4, R8 ;  /* 0x0000000403087825 */ /* 0x004fca00078e0208 */
[----:B------:R-:W3:Y:S02]  /*00f0*/  LDG.E R2, desc[UR4][R8.64] ;  /* 0x0000000408027981 */ /* 0x000ee4000c1e1900 */
[----:B---3--:R-:W-:-:S05]  /*0100*/  IMAD.WIDE R14, R2, 0x4, R14 ;  /* 0x00000004020e7825 */ /* 0x008fca00078e020e */
[----:B------:R-:W2:Y:S01]  /*0110*/  LDG.E R0, desc[UR4][R14.64] ;  /* 0x000000040e007981 */ /* 0x000ea2000c1e1900 */
[----:B------:R-:W-:Y:S01]  /*0120*/  BSSY.RECONVERGENT B0, `(.L_x_8) ;  /* 0x00000b0000007945 */ /* 0x000fe20003800200 */
[----:B------:R-:W-:Y:S01]  /*0130*/  IMAD.MOV.U32 R27, RZ, RZ, RZ ;  /* 0x000000ffff1b7224 */ /* 0x000fe200078e00ff */
[----:B--2---:R-:W-:-:S13]  /*0140*/  ISETP.GE.AND P0, PT, R0, 0x1, PT ;  /* 0x000000010000780c */ /* 0x004fda0003f06270 */
[----:B------:R-:W-:Y:S05]  /*0150*/  @!P0 BRA `(.L_x_9) ;  /* 0x0000000800b08947 */ /* 0x000fea0003800000 */
[C---:B------:R-:W-:Y:S01]  /*0160*/  ISETP.GE.U32.AND P0, PT, R0.reuse, 0x8, PT ;  /* 0x000000080000780c */ /* 0x040fe20003f06070 */
[----:B------:R-:W-:Y:S01]  /*0170*/  BSSY.RECONVERGENT B1, `(.L_x_10) ;  /* 0x0000056000017945 */ /* 0x000fe20003800200 */
[----:B------:R-:W-:Y:S01]  /*0180*/  LOP3.LUT R5, R0, 0x7, RZ, 0xc0, !PT ;  /* 0x0000000700057812 */ /* 0x000fe200078ec0ff */
[----:B------:R-:W-:Y:S02]  /*0190*/  IMAD.MOV.U32 R27, RZ, RZ, RZ ;  /* 0x000000ffff1b7224 */ /* 0x000fe400078e00ff */
[----:B------:R-:W-:-:S08]  /*01a0*/  IMAD.MOV.U32 R9, RZ, RZ, 0x1 ;  /* 0x00000001ff097424 */ /* 0x000fd000078e00ff */
[----:B------:R-:W-:Y:S05]  /*01b0*/  @!P0 BRA `(.L_x_11) ;  /* 0x0000000400448947 */ /* 0x000fea0003800000 */
[----:B------:R-:W0:Y:S01]  /*01c0*/  LDC.64 R18, c[0x0][0x390] ;  /* 0x0000e400ff127b82 */ /* 0x000e220000000a00 */
[----:B------:R-:W-:Y:S01]  /*01d0*/  LOP3.LUT R8, R0, 0x7ffffff8, RZ, 0xc0, !PT ;  /* 0x7ffffff800087812 */ /* 0x000fe200078ec0ff */
[----:B------:R-:W-:Y:S01]  /*01e0*/  HFMA2 R27, -RZ, RZ, 0, 0 ;  /* 0x00000000ff1b7431 */ /* 0x000fe200000001ff */
[----:B------:R-:W-:Y:S01]  /*01f0*/  IADD3 R16, P0, PT, R14, 0x10, RZ ;  /* 0x000000100e107810 */ /* 0x000fe20007f1e0ff */
[----:B------:R-:W-:Y:S01]  /*0200*/  BSSY.RECONVERGENT B2, `(.L_x_12) ;  /* 0x000004b000027945 */ /* 0x000fe20003800200 */
[----:B------:R-:W-:Y:S02]  /*0210*/  IMAD.MOV.U32 R6, RZ, RZ, 0x4 ;  /* 0x00000004ff067424 */ /* 0x000fe400078e00ff */
[----:B------:R-:W-:Y:S01]  /*0220*/  IMAD.MOV.U32 R7, RZ, RZ, R2 ;  /* 0x000000ffff077224 */ /* 0x000fe200078e0002 */
[----:B------:R-:W-:Y:S01]  /*0230*/  IADD3.X R17, PT, PT, RZ, R15, RZ, P0, !PT ;  /* 0x0000000fff117210 */ /* 0x000fe200007fe4ff */
[----:B------:R-:W-:-:S07]  /*0240*/  IMAD.MOV R8, RZ, RZ, -R8 ;  /* 0x000000ffff087224 */ /* 0x000fce00078e0a08 */
.L_x_13:
[----:B------:R-:W0:Y:S04]  /*0250*/  LDG.E R22, desc[UR4][R16.64+-0xc] ;  /* 0xfffff40410167981 */ /* 0x000e28000c1e1900 */
[----:B------:R-:W2:Y:S04]  /*0260*/  LDG.E R26, desc[UR4][R16.64+-0x8] ;  /* 0xfffff804101a7981 */ /* 0x000ea8000c1e1900 */
[----:B------:R-:W3:Y:S04]  /*0270*/  LDG.E R12, desc[UR4][R16.64] ;  /* 0x00000004100c7981 */ /* 0x000ee8000c1e1900 */
[----:B------:R-:W4:Y:S04]  /*0280*/  LDG.E R10, desc[UR4][R16.64+-0x4] ;  /* 0xfffffc04100a7981 */ /* 0x000f28000c1e1900 */
[----:B------:R-:W5:Y:S04]  /*0290*/  LDG.E R9, desc[UR4][R16.64+0x4] ;  /* 0x0000040410097981 */ /* 0x000f68000c1e1900 */
[----:B------:R-:W5:Y:S01]  /*02a0*/  LDG.E R11, desc[UR4][R16.64+0x8] ;  /* 0x00000804100b7981 */ /* 0x000f62000c1e1900 */
[----:B0-----:R-:W-:-:S05]  /*02b0*/  IMAD.WIDE R20, R22, 0x4, R18 ;  /* 0x0000000416147825 */ /* 0x001fca00078e0212 */
[----:B------:R3:W5:Y:S01]  /*02c0*/  LDG.E R13, desc[UR4][R20.64] ;  /* 0x00000004140d7981 */ /* 0x000762000c1e1900 */
[----:B--2---:R-:W-:-:S06]  /*02d0*/  IMAD.WIDE R28, R26, 0x4, R18 ;  /* 0x000000041a1c7825 */ /* 0x004fcc00078e0212 */
[----:B------:R-:W2:Y:S01]  /*02e0*/  LDG.E R28, desc[UR4][R28.64] ;  /* 0x000000041c1c7981 */ /* 0x000ea2000c1e1900 */
[----:B---3--:R-:W-:-:S05]  /*02f0*/  IMAD.WIDE R20, R12, 0x4, R18 ;  /* 0x000000040c147825 */ /* 0x008fca00078e0212 */
[----:B------:R-:W3:Y:S01]  /*0300*/  LDG.E R23, desc[UR4][R20.64] ;  /* 0x0000000414177981 */ /* 0x000ee2000c1e1900 */
[----:B----4-:R-:W-:-:S06]  /*0310*/  IMAD.WIDE R24, R10, 0x4, R18 ;  /* 0x000000040a187825 */ /* 0x010fcc00078e0212 */
[----:B------:R0:W4:Y:S02]  /*0320*/  LDG.E R24, desc[UR4][R24.64] ;  /* 0x0000000418187981 */ /* 0x000124000c1e1900 */
[C---:B0-----:R-:W-:Y:S02]  /*0330*/  VIADD R25, R7.reuse, 0x1 ;  /* 0x0000000107197836 */ /* 0x041fe40000000000 */
[----:B------:R-:W-:-:S03]  /*0340*/  VIADD R21, R7, 0x2 ;  /* 0x0000000207157836 */ /* 0x000fc60000000000 */
[----:B-----5:R-:W-:Y:S02]  /*0350*/  ISETP.NE.AND P2, PT, R25, R13, PT ;  /* 0x0000000d1900720c */ /* 0x020fe40003f45270 */
[----:B------:R-:W5:Y:S01]  /*0360*/  LDG.E R13, desc[UR4][R16.64+0xc] ;  /* 0x00000c04100d7981 */ /* 0x000f62000c1e1900 */
[----:B--2---:R-:W-:-:S03]  /*0370*/  ISETP.NE.AND P3, PT, R21, R28, PT ;  /* 0x0000001c1500720c */ /* 0x004fc60003f65270 */
[----:B------:R-:W2:Y:S01]  /*0380*/  LDG.E R28, desc[UR4][R16.64+0x10] ;  /* 0x00001004101c7981 */ /* 0x000ea2000c1e1900 */
[----:B------:R-:W-:-:S04]  /*0390*/  IADD3 R20, PT, PT, R7, 0x4, RZ ;  /* 0x0000000407147810 */ /* 0x000fc80007ffe0ff */
[----:B---3--:R-:W-:Y:S01]  /*03a0*/  ISETP.NE.AND P0, PT, R20, R23, PT ;  /* 0x000000171400720c */ /* 0x008fe20003f05270 */
[----:B------:R-:W-:Y:S01]  /*03b0*/  IMAD.WIDE R20, R9, 0x4, R18 ;  /* 0x0000000409147825 */ /* 0x000fe200078e0212 */
[----:B------:R-:W-:-:S05]  /*03c0*/  ISETP.NE.AND P2, PT, R22, R3, !P2 ;  /* 0x000000031600720c */ /* 0x000fca0005745270 */
[----:B------:R0:W3:Y:S01]  /*03d0*/  LDG.E R20, desc[UR4][R20.64] ;  /* 0x0000000414147981 */ /* 0x0000e2000c1e1900 */
[----:B------:R-:W-:Y:S02]  /*03e0*/  VIADD R25, R7, 0x3 ;  /* 0x0000000307197836 */ /* 0x000fe40000000000 */
[----:B------:R-:W-:-:S03]  /*03f0*/  IMAD.WIDE R22, R11, 0x4, R18 ;  /* 0x000000040b167825 */ /* 0x000fc600078e0212 */
[----:B----4-:R-:W-:-:S03]  /*0400*/  ISETP.NE.AND P1, PT, R25, R24, PT ;  /* 0x000000181900720c */ /* 0x010fc60003f25270 */
[----:B------:R-:W4:Y:S01]  /*0410*/  LDG.E R22, desc[UR4][R22.64] ;  /* 0x0000000416167981 */ /* 0x000f22000c1e1900 */
[----:B------:R-:W-:Y:S02]  /*0420*/  VIADD R29, R27, 0x1 ;  /* 0x000000011b1d7836 */ /* 0x000fe40000000000 */
[----:B------:R-:W-:Y:S01]  /*0430*/  @!P2 IMAD.MOV R29, RZ, RZ, R27 ;  /* 0x000000ffff1da224 */ /* 0x000fe200078e021b */
[----:B------:R-:W-:Y:S01]  /*0440*/  ISETP.NE.AND P2, PT, R26, R3, !P3 ;  /* 0x000000031a00720c */ /* 0x000fe20005f45270 */
[----:B-----5:R-:W-:-:S06]  /*0450*/  IMAD.WIDE R24, R13, 0x4, R18 ;  /* 0x000000040d187825 */ /* 0x020fcc00078e0212 */
[----:B------:R-:W5:Y:S01]  /*0460*/  LDG.E R24, desc[UR4][R24.64] ;  /* 0x0000000418187981 */ /* 0x000f62000c1e1900 */
[----:B--2---:R-:W-:-:S06]  /*0470*/  IMAD.WIDE R26, R28, 0x4, R18 ;  /* 0x000000041c1a7825 */ /* 0x004fcc00078e0212 */
[----:B------:R-:W2:Y:S01]  /*0480*/  LDG.E R26, desc[UR4][R26.64] ;  /* 0x000000041a1a7981 */ /* 0x000ea2000c1e1900 */
[-C--:B------:R-:W-:Y:S01]  /*0490*/  ISETP.NE.AND P1, PT, R10, R3.reuse, !P1 ;  /* 0x000000030a00720c */ /* 0x080fe20004f25270 */
[----:B0-----:R-:W-:Y:S02]  /*04a0*/  VIADD R21, R7, 0x5 ;  /* 0x0000000507157836 */ /* 0x001fe40000000000 */
[C---:B------:R-:W-:Y:S01]  /*04b0*/  VIADD R10, R29.reuse, 0x1 ;  /* 0x000000011d0a7836 */ /* 0x040fe20000000000 */
[----:B------:R-:W-:Y:S02]  /*04c0*/  @!P2 IADD3 R10, PT, PT, R29, RZ, RZ ;  /* 0x000000ff1d0aa210 */ /* 0x000fe40007ffe0ff */
[----:B------:R-:W-:Y:S02]  /*04d0*/  ISETP.NE.AND P0, PT, R12, R3, !P0 ;  /* 0x000000030c00720c */ /* 0x000fe40004705270 */
[----:B---3--:R-:W-:Y:S01]  /*04e0*/  ISETP.NE.AND P2, PT, R21, R20, PT ;  /* 0x000000141500720c */ /* 0x008fe20003f45270 */
[----:B------:R-:W-:-:S04]  /*04f0*/  VIADD R12, R10, 0x1 ;  /* 0x000000010a0c7836 */ /* 0x000fc80000000000 */
[----:B------:R-:W-:Y:S01]  /*0500*/  @!P1 IMAD.MOV R12, RZ, RZ, R10 ;  /* 0x000000ffff0c9224 */ /* 0x000fe200078e020a */
[----:B------:R-:W-:Y:S02]  /*0510*/  ISETP.NE.AND P1, PT, R9, R3, !P2 ;  /* 0x000000030900720c */ /* 0x000fe40005725270 */
[----:B------:R-:W-:Y:S01]  /*0520*/  IADD3 R9, PT, PT, R7, 0x6, RZ ;  /* 0x0000000607097810 */ /* 0x000fe20007ffe0ff */
[----:B------:R-:W-:-:S03]  /*0530*/  VIADD R10, R12, 0x1 ;  /* 0x000000010c0a7836 */ /* 0x000fc60000000000 */
[----:B----4-:R-:W-:Y:S01]  /*0540*/  ISETP.NE.AND P2, PT, R9, R22, PT ;  /* 0x000000160900720c */ /* 0x010fe20003f45270 */
[----:B------:R-:W-:Y:S02]  /*0550*/  VIADD R9, R7, 0x7 ;  /* 0x0000000707097836 */ /* 0x000fe40000000000 */
[----:B------:R-:W-:Y:S01]  /*0560*/  @!P0 IMAD.MOV R10, RZ, RZ, R12 ;  /* 0x000000ffff0a8224 */ /* 0x000fe200078e020c */
[----:B------:R-:W-:-:S04]  /*0570*/  ISETP.NE.AND P0, PT, R11, R3, !P2 ;  /* 0x000000030b00720c */ /* 0x000fc80005705270 */
[----:B------:R-:W-:Y:S01]  /*0580*/  IADD3 R11, PT, PT, R10, 0x1, RZ ;  /* 0x000000010a0b7810 */ /* 0x000fe20007ffe0ff */
[----:B------:R-:W-:Y:S02]  /*0590*/  @!P1 IMAD.MOV R11, RZ, RZ, R10 ;  /* 0x000000ffff0b9224 */ /* 0x000fe400078e020a */
[----:B------:R-:W-:Y:S01]  /*05a0*/  VIADD R7, R7, 0x8 ;  /* 0x0000000807077836 */ /* 0x000fe20000000000 */
[----:B------:R-:W-:Y:S01]  /*05b0*/  IADD3 R8, PT, PT, R8, 0x8, RZ ;  /* 0x0000000808087810 */ /* 0x000fe20007ffe0ff */
[----:B------:R-:W-:Y:S01]  /*05c0*/  VIADD R6, R6, 0x8 ;  /* 0x0000000806067836 */ /* 0x000fe20000000000 */
[----:B-----5:R-:W-:-:S04]  /*05d0*/  ISETP.NE.AND P2, PT, R9, R24, PT ;  /* 0x000000180900720c */ /* 0x020fc80003f45270 */
[----:B------:R-:W-:Y:S02]  /*05e0*/  ISETP.NE.AND P1, PT, R13, R3, !P2 ;  /* 0x000000030d00720c */ /* 0x000fe40005725270 */
[----:B------:R-:W-:Y:S01]  /*05f0*/  IADD3 R9, PT, PT, R11, 0x1, RZ ;  /* 0x000000010b097810 */ /* 0x000fe20007ffe0ff */
[----:B------:R-:W-:Y:S01]  /*0600*/  @!P0 IMAD.MOV R9, RZ, RZ, R11 ;  /* 0x000000ffff098224 */ /* 0x000fe200078e020b */
[----:B--2---:R-:W-:-:S03]  /*0610*/  ISETP.NE.AND P2, PT, R7, R26, PT ;  /* 0x0000001a0700720c */ /* 0x004fc60003f45270 */
[----:B------:R-:W-:Y:S01]  /*0620*/  VIADD R10, R9, 0x1 ;  /* 0x00000001090a7836 */ /* 0x000fe20000000000 */
[----:B------:R-:W-:-:S05]  /*0630*/  ISETP.NE.AND P0, PT, R28, R3, !P2 ;  /* 0x000000031c00720c */ /* 0x000fca0005705270 */
[----:B------:R-:W-:Y:S01]  /*0640*/  @!P1 IMAD.MOV R10, RZ, RZ, R9 ;  /* 0x000000ffff0a9224 */ /* 0x000fe200078e0209 */
[----:B------:R-:W-:Y:S02]  /*0650*/  ISETP.NE.AND P1, PT, R8, RZ, PT ;  /* 0x000000ff0800720c */ /* 0x000fe40003f25270 */
[----:B------:R-:W-:Y:S01]  /*0660*/  IADD3 R16, P2, PT, R16, 0x20, RZ ;  /* 0x0000002010107810 */ /* 0x000fe20007f5e0ff */
[----:B------:R-:W-:-:S03]  /*0670*/  VIADD R27, R10, 0x1 ;  /* 0x000000010a1b7836 */ /* 0x000fc60000000000 */
[----:B------:R-:W-:Y:S01]  /*0680*/  IADD3.X R17, PT, PT, RZ, R17, RZ, P2, !PT ;  /* 0x00000011ff117210 */ /* 0x000fe200017fe4ff */
[----:B------:R-:W-:-:S06]  /*0690*/  @!P0 IMAD.MOV R27, RZ, RZ, R10 ;  /* 0x000000ffff1b8224 */ /* 0x000fcc00078e020a */
[----:B------:R-:W-:Y:S05]  /*06a0*/  @P1 BRA `(.L_x_13) ;  /* 0xfffffff800e81947 */ /* 0x000fea000383ffff */
[----:B------:R-:W-:Y:S05]  /*06b0*/  BSYNC.RECONVERGENT B2 ;  /* 0x0000000000027941 */ /* 0x000fea0003800200 */
.L_x_12:
[----:B------:R-:W-:-:S07]  /*06c0*/  IADD3 R9, PT, PT, R6, -0x3, RZ ;  /* 0xfffffffd06097810 */ /* 0x000fce0007ffe0ff */
.L_x_11:
[----:B------:R-:W-:Y:S05]  /*06d0*/  BSYNC.RECONVERGENT B1 ;  /* 0x0000000000017941 */ /* 0x000fea0003800200 */
.L_x_10:
[----:B------:R-:W-:-:S13]  /*06e0*/  ISETP.NE.AND P0, PT, R5, RZ, PT ;  /* 0x000000ff0500720c */ /* 0x000fda0003f05270 */
[----:B------:R-:W-:Y:S05]  /*06f0*/  @!P0 BRA `(.L_x_9) ;  /* 0x0000000400488947 */ /* 0x000fea0003800000 */
[----:B------:R-:W-:Y:S01]  /*0700*/  ISETP.GE.U32.AND P0, PT, R5, 0x4, PT ;  /* 0x000000040500780c */ /* 0x000fe20003f06070 */
[----:B------:R-:W-:Y:S01]  /*0710*/  BSSY.RECONVERGENT B1, `(.L_x_14) ;  /* 0x0000027000017945 */ /* 0x000fe20003800200 */
[----:B------:R-:W-:-:S04]  /*0720*/  LOP3.LUT R23, R0, 0x3, RZ, 0xc0, !PT ;  /* 0x0000000300177812 */ /* 0x000fc800078ec0ff */
[----:B------:R-:W-:-:S07]  /*0730*/  ISETP.NE.AND P2, PT, R23, RZ, PT ;  /* 0x000000ff1700720c */ /* 0x000fce0003f45270 */
[----:B------:R-:W-:Y:S06]  /*0740*/  @!P0 BRA `(.L_x_15) ;  /* 0x00000000008c8947 */ /* 0x000fec0003800000 */
[----:B------:R-:W-:Y:S01]  /*0750*/  IMAD.WIDE R18, R9, 0x4, R14 ;  /* 0x0000000409127825 */ /* 0x000fe200078e020e */
[----:B------:R-:W0:Y:S04]  /*0760*/  LDC.64 R6, c[0x0][0x390] ;  /* 0x0000e400ff067b82 */ /* 0x000e280000000a00 */
[----:B------:R-:W0:Y:S04]  /*0770*/  LDG.E R17, desc[UR4][R18.64] ;  /* 0x0000000412117981 */ /* 0x000e28000c1e1900 */
[----:B------:R-:W2:Y:S04]  /*0780*/  LDG.E R8, desc[UR4][R18.64+0x4] ;  /* 0x0000040412087981 */ /* 0x000ea8000c1e1900 */
[----:B------:R-:W3:Y:S04]  /*0790*/  LDG.E R5, desc[UR4][R18.64+0x8] ;  /* 0x0000080412057981 */ /* 0x000ee8000c1e1900 */
[----:B------:R-:W4:Y:S01]  /*07a0*/  LDG.E R16, desc[UR4][R18.64+0xc] ;  /* 0x00000c0412107981 */ /* 0x000f22000c1e1900 */
[----:B0-----:R-:W-:-:S06]  /*07b0*/  IMAD.WIDE R20, R17, 0x4, R6 ;  /* 0x0000000411147825 */ /* 0x001fcc00078e0206 */
[----:B------:R-:W5:Y:S01]  /*07c0*/  LDG.E R21, desc[UR4][R20.64] ;  /* 0x0000000414157981 */ /* 0x000f62000c1e1900 */
[----:B--2---:R-:W-:-:S06]  /*07d0*/  IMAD.WIDE R10, R8, 0x4, R6 ;  /* 0x00000004080a7825 */ /* 0x004fcc00078e0206 */
[----:B------:R-:W2:Y:S01]  /*07e0*/  LDG.E R10, desc[UR4][R10.64] ;  /* 0x000000040a0a7981 */ /* 0x000ea2000c1e1900 */
[----:B---3--:R-:W-:-:S04]  /*07f0*/  IMAD.WIDE R12, R5, 0x4, R6 ;  /* 0x00000004050c7825 */ /* 0x008fc800078e0206 */
[----:B----4-:R-:W-:Y:S02]  /*0800*/  IMAD.WIDE R6, R16, 0x4, R6 ;  /* 0x0000000410067825 */ /* 0x010fe400078e0206 */
[----:B------:R-:W3:Y:S04]  /*0810*/  LDG.E R12, desc[UR4][R12.64] ;  /* 0x000000040c0c7981 */ /* 0x000ee8000c1e1900 */
[----:B------:R-:W4:Y:S01]  /*0820*/  LDG.E R7, desc[UR4][R6.64] ;  /* 0x0000000406077981 */ /* 0x000f22000c1e1900 */
[----:B------:R-:W-:Y:S01]  /*0830*/  IMAD.IADD R22, R2, 0x1, R9 ;  /* 0x0000000102167824 */ /* 0x000fe200078e0209 */
[----:B------:R-:W-:-:S04]  /*0840*/  IADD3 R9, PT, PT, R9, 0x4, RZ ;  /* 0x0000000409097810 */ /* 0x000fc80007ffe0ff */
[----:B-----5:R-:W-:-:S04]  /*0850*/  ISETP.NE.AND P1, PT, R21, R22, PT ;  /* 0x000000161500720c */ /* 0x020fc80003f25270 */
[----:B------:R-:W-:Y:S01]  /*0860*/  ISETP.NE.AND P1, PT, R17, R3, !P1 ;  /* 0x000000031100720c */ /* 0x000fe20004f25270 */
[----:B------:R-:W-:-:S05]  /*0870*/  VIADD R17, R22, 0x1 ;  /* 0x0000000116117836 */ /* 0x000fca0000000000 */
[----:B--2---:R-:W-:Y:S02]  /*0880*/  ISETP.NE.AND P0, PT, R10, R17, PT ;  /* 0x000000110a00720c */ /* 0x004fe40003f05270 */
[----:B------:R-:W-:Y:S02]  /*0890*/  IADD3 R17, PT, PT, R22, 0x2, RZ ;  /* 0x0000000216117810 */ /* 0x000fe40007ffe0ff */
[----:B------:R-:W-:Y:S01]  /*08a0*/  ISETP.NE.AND P0, PT, R8, R3, !P0 ;  /* 0x000000030800720c */ /* 0x000fe20004705270 */
[----:B------:R-:W-:Y:S01]  /*08b0*/  VIADD R8, R27, 0x1 ;  /* 0x000000011b087836 */ /* 0x000fe20000000000 */
[----:B---3--:R-:W-:Y:S01]  /*08c0*/  ISETP.NE.AND P3, PT, R12, R17, PT ;  /* 0x000000110c00720c */ /* 0x008fe20003f65270 */
[----:B------:R-:W-:Y:S01]  /*08d0*/  @!P1 IMAD.MOV R8, RZ, RZ, R27 ;  /* 0x000000ffff089224 */ /* 0x000fe200078e021b */
[----:B------:R-:W-:Y:S02]  /*08e0*/  IADD3 R22, PT, PT, R22, 0x3, RZ ;  /* 0x0000000316167810 */ /* 0x000fe40007ffe0ff */
[----:B------:R-:W-:Y:S01]  /*08f0*/  ISETP.NE.AND P1, PT, R5, R3, !P3 ;  /* 0x000000030500720c */ /* 0x000fe20005f25270 */
[----:B------:R-:W-:Y:S01]  /*0900*/  VIADD R5, R8, 0x1 ;  /* 0x0000000108057836 */ /* 0x000fe20000000000 */
[----:B----4-:R-:W-:-:S05]  /*0910*/  ISETP.NE.AND P3, PT, R7, R22, PT ;  /* 0x000000160700720c */ /* 0x010fca0003f65270 */
[----:B------:R-:W-:Y:S01]  /*0920*/  @!P0 IMAD.MOV R5, RZ, RZ, R8 ;  /* 0x000000ffff058224 */ /* 0x000fe200078e0208 */
[----:B------:R-:W-:-:S04]  /*0930*/  ISETP.NE.AND P0, PT, R16, R3, !P3 ;  /* 0x000000031000720c */ /* 0x000fc80005f05270 */
[----:B------:R-:W-:Y:S01]  /*0940*/  IADD3 R6, PT, PT, R5, 0x1, RZ ;  /* 0x0000000105067810 */ /* 0x000fe20007ffe0ff */
[----:B------:R-:W-:-:S04]  /*0950*/  @!P1 IMAD.MOV R6, RZ, RZ, R5 ;  /* 0x000000ffff069224 */ /* 0x000fc800078e0205 */
[----:B------:R-:W-:-:S04]  /*0960*/  VIADD R27, R6, 0x1 ;  /* 0x00000001061b7836 */ /* 0x000fc80000000000 */
[----:B------:R-:W-:-:S07]  /*0970*/  @!P0 IMAD.MOV R27, RZ, RZ, R6 ;  /* 0x000000ffff1b8224 */ /* 0x000fce00078e0206 */
.L_x_15:
[----:B------:R-:W-:Y:S05]  /*0980*/  BSYNC.RECONVERGENT B1 ;  /* 0x0000000000017941 */ /* 0x000fea0003800200 */
.L_x_14:
[----:B------:R-:W-:Y:S05]  /*0990*/  @!P2 BRA `(.L_x_9) ;  /* 0x0000000000a0a947 */ /* 0x000fea0003800000 */
[----:B------:R-:W-:Y:S02]  /*09a0*/  ISETP.NE.AND P3, PT, R23, 0x1, PT ;  /* 0x000000011700780c */ /* 0x000fe40003f65270 */
[----:B------:R-:W-:-:S04]  /*09b0*/  LOP3.LUT R0, R0, 0x1, RZ, 0xc0, !PT ;  /* 0x0000000100007812 */ /* 0x000fc800078ec0ff */
[----:B------:R-:W-:-:S07]  /*09c0*/  ISETP.NE.U32.AND P2, PT, R0, 0x1, PT ;  /* 0x000000010000780c */ /* 0x000fce0003f45070 */
[C---:B------:R-:W-:Y:S01]  /*09d0*/  @P3 IMAD.WIDE R12, R9.reuse, 0x4, R14 ;  /* 0x00000004090c3825 */ /* 0x040fe200078e020e */
[----:B------:R-:W0:Y:S04]  /*09e0*/  @P3 LDC.64 R16, c[0x0][0x390] ;  /* 0x0000e400ff103b82 */ /* 0x000e280000000a00 */
[----:B------:R-:W0:Y:S01]  /*09f0*/  @P3 LDG.E R6, desc[UR4][R12.64] ;  /* 0x000000040c063981 */ /* 0x000e22000c1e1900 */
[----:B------:R-:W-:Y:S01]  /*0a00*/  @P3 IMAD.IADD R0, R2, 0x1, R9 ;  /* 0x0000000102003824 */ /* 0x000fe200078e0209 */
[----:B------:R-:W-:Y:S02]  /*0a10*/  @P3 IADD3 R9, PT, PT, R9, 0x2, RZ ;  /* 0x0000000209093810 */ /* 0x000fe40007ffe0ff */
[----:B------:R-:W2:Y:S01]  /*0a20*/  @P3 LDG.E R5, desc[UR4][R12.64+0x4] ;  /* 0x000004040c053981 */ /* 0x000ea2000c1e1900 */
[----:B------:R-:W1:Y:S02]  /*0a30*/  @!P2 LDC.64 R10, c[0x0][0x390] ;  /* 0x0000e400ff0aab82 */ /* 0x000e640000000a00 */
[----:B------:R-:W-:-:S06]  /*0a40*/  @!P2 IMAD.WIDE R14, R9, 0x4, R14 ;  /* 0x00000004090ea825 */ /* 0x000fcc00078e020e */
[----:B------:R-:W1:Y:S01]  /*0a50*/  @!P2 LDG.E R14, desc[UR4][R14.64] ;  /* 0x000000040e0ea981 */ /* 0x000e62000c1e1900 */
[----:B0-----:R-:W-:-:S06]  /*0a60*/  @P3 IMAD.WIDE R18, R6, 0x4, R16 ;  /* 0x0000000406123825 */ /* 0x001fcc00078e0210 */
[----:B------:R-:W3:Y:S01]  /*0a70*/  @P3 LDG.E R19, desc[UR4][R18.64] ;  /* 0x0000000412133981 */ /* 0x000ee2000c1e1900 */
[----:B--2---:R-:W-:-:S06]  /*0a80*/  @P3 IMAD.WIDE R16, R5, 0x4, R16 ;  /* 0x0000000405103825 */ /* 0x004fcc00078e0210 */
[----:B------:R-:W2:Y:S01]  /*0a90*/  @P3 LDG.E R17, desc[UR4][R16.64] ;  /* 0x0000000410113981 */ /* 0x000ea2000c1e1900 */
[----:B-1----:R-:W-:-:S06]  /*0aa0*/  @!P2 IMAD.WIDE R10, R14, 0x4, R10 ;  /* 0x000000040e0aa825 */ /* 0x002fcc00078e020a */
[----:B------:R-:W4:Y:S01]  /*0ab0*/  @!P2 LDG.E R11, desc[UR4][R10.64] ;  /* 0x000000040a0ba981 */ /* 0x000f22000c1e1900 */
[----:B------:R-:W-:Y:S02]  /*0ac0*/  PLOP3.LUT P1, PT, PT, PT, PT, 0x80, 0x8 ;  /* 0x000000000008781c */ /* 0x000fe40003f2f070 */
[----:B------:R-:W-:Y:S02]  /*0ad0*/  @!P2 IADD3 R2, PT, PT, R2, R9, RZ ;  /* 0x000000090202a210 */ /* 0x000fe40007ffe0ff */
[----:B---3--:R-:W-:Y:S01]  /*0ae0*/  @P3 ISETP.NE.AND P0, PT, R19, R0, PT ;  /* 0x000000001300320c */ /* 0x008fe20003f05270 */
[----:B------:R-:W-:-:S03]  /*0af0*/  @P3 VIADD R0, R0, 0x1 ;  /* 0x0000000100003836 */ /* 0x000fc60000000000 */
[----:B------:R-:W-:-:S04]  /*0b00*/  @P3 ISETP.NE.AND P0, PT, R6, R3, !P0 ;  /* 0x000000030600320c */ /* 0x000fc80004705270 */
[----:B------:R-:W-:Y:S02]  /*0b10*/  @P3 PLOP3.LUT P1, PT, P0, PT, PT, 0x80, 0x8 ;  /* 0x000000000008381c */ /* 0x000fe4000072f070 */
[----:B--2---:R-:W-:Y:S01]  /*0b20*/  @P3 ISETP.NE.AND P0, PT, R17, R0, PT ;  /* 0x000000001100320c */ /* 0x004fe20003f05270 */
[----:B------:R-:W-:-:S03]  /*0b30*/  @P3 VIADD R0, R27, 0x1 ;  /* 0x000000011b003836 */ /* 0x000fc60000000000 */
[-C--:B------:R-:W-:Y:S02]  /*0b40*/  @P3 ISETP.NE.AND P4, PT, R5, R3.reuse, !P0 ;  /* 0x000000030500320c */ /* 0x080fe40004785270 */
[----:B------:R-:W-:Y:S02]  /*0b50*/  PLOP3.LUT P0, PT, PT, PT, PT, 0x80, 0x8 ;  /* 0x000000000008781c */ /* 0x000fe40003f0f070 */
[----:B------:R-:W-:Y:S02]  /*0b60*/  @P3 PLOP3.LUT P0, PT, P4, PT, PT, 0x80, 0x8 ;  /* 0x000000000008381c */ /* 0x000fe4000270f070 */
[----:B----4-:R-:W-:Y:S01]  /*0b70*/  @!P2 ISETP.NE.AND P4, PT, R11, R2, PT ;  /* 0x000000020b00a20c */ /* 0x010fe20003f85270 */
[----:B------:R-:W-:Y:S01]  /*0b80*/  @!P1 IMAD.MOV R0, RZ, RZ, R27 ;  /* 0x000000ffff009224 */ /* 0x000fe200078e021b */
[----:B------:R-:W-:Y:S02]  /*0b90*/  PLOP3.LUT P1, PT, PT, PT, PT, 0x80, 0x8 ;  /* 0x000000000008781c */ /* 0x000fe40003f2f070 */
[----:B------:R-:W-:Y:S01]  /*0ba0*/  @!P2 ISETP.NE.AND P4, PT, R14, R3, !P4 ;  /* 0x000000030e00a20c */ /* 0x000fe20006785270 */
[----:B------:R-:W-:-:S03]  /*0bb0*/  @P3 VIADD R2, R0, 0x1 ;  /* 0x0000000100023836 */ /* 0x000fc60000000000 */
[----:B------:R-:W-:-:S03]  /*0bc0*/  @!P2 PLOP3.LUT P1, PT, P4, PT, PT, 0x80, 0x8 ;  /* 0x000000000008a81c */ /* 0x000fc6000272f070 */
[----:B------:R-:W-:-:S05]  /*0bd0*/  @!P0 IADD3 R2, PT, PT, R0, RZ, RZ ;  /* 0x000000ff00028210 */ /* 0x000fca0007ffe0ff */
[----:B------:R-:W-:-:S04]  /*0be0*/  @P3 IMAD.MOV.U32 R27, RZ, RZ, R2 ;  /* 0x000000ffff1b3224 */ /* 0x000fc800078e0002 */
[C---:B------:R-:W-:Y:S01]  /*0bf0*/  @!P2 VIADD R0, R27.reuse, 0x1 ;  /* 0x000000011b00a836 */ /* 0x040fe20000000000 */
[----:B------:R-:W-:-:S05]  /*0c00*/  @!P1 IADD3 R0, PT, PT, R27, RZ, RZ ;  /* 0x000000ff1b009210 */ /* 0x000fca0007ffe0ff */
[----:B------:R-:W-:-:S07]  /*0c10*/  @!P2 IMAD.MOV.U32 R27, RZ, RZ, R0 ;  /* 0x000000ffff1ba224 */ /* 0x000fce00078e0000 */
.L_x_9:
[----:B------:R-:W-:Y:S05]  /*0c20*/  BSYNC.RECONVERGENT B0 ;  /* 0x0000000000007941 */ /* 0x000fea0003800200 */
.L_x_8:
[----:B------:R-:W0:Y:S02]  /*0c30*/  LDC.64 R2, c[0x0][0x3a8] ;  /* 0x0000ea00ff027b82 */ /* 0x000e240000000a00 */
[----:B0-----:R-:W-:-:S05]  /*0c40*/  IMAD.WIDE R4, R4, 0x4, R2 ;  /* 0x0000000404047825 */ /* 0x001fca00078e0202 */
[----:B------:R-:W-:Y:S01]  /*0c50*/  STG.E desc[UR4][R4.64], R27 ;  /* 0x0000001b04007986 */ /* 0x000fe2000c101904 */
[----:B------:R-:W-:Y:S05]  /*0c60*/  EXIT ;  /* 0x000000000000794d */ /* 0x000fea0003800000 */
.L_x_16:
        /* <DEDUP_REMOVED lines=9> */
.L_x_28:


//--------------------- .text._Z9nextLayeriPiS_S_S_iS_ --------------------------
	.section	.text._Z9nextLayeriPiS_S_S_iS_,"ax",@progbits
	.align	128
        .global         _Z9nextLayeriPiS_S_S_iS_
        .type           _Z9nextLayeriPiS_S_S_iS_,@function
        .size           _Z9nextLayeriPiS_S_S_iS_,(.L_x_29 - _Z9nextLayeriPiS_S_S_iS_)
        .other          _Z9nextLayeriPiS_S_S_iS_,@"STO_CUDA_ENTRY STV_DEFAULT"
_Z9nextLayeriPiS_S_S_iS_:
.text._Z9nextLayeriPiS_S_S_iS_:
        /* <DEDUP_REMOVED lines=10> */
[----:B------:R-:W2:Y:S01]  /*00a0*/  LDC.64 R6, c[0x0][0x390] ;  /* 0x0000e400ff067b82 */ /* 0x000ea20000000a00 */
[----:B0-----:R-:W-:-:S07]  /*00b0*/  IMAD.WIDE R4, R3, 0x4, R4 ;  /* 0x0000000403047825 */ /* 0x001fce00078e0204 */
[----:B------:R-:W0:Y:S01]  /*00c0*/  LDC.64 R2, c[0x0][0x388] ;  /* 0x0000e200ff027b82 */ /* 0x000e220000000a00 */
[----:B-1----:R-:W0:Y:S02]  /*00d0*/  LDG.E R5, desc[UR4][R4.64] ;  /* 0x0000000404057981 */ /* 0x002e24000c1e1900 */
[----:B0-----:R-:W-:-:S05]  /*00e0*/  IMAD.WIDE R2, R5, 0x4, R2 ;  /* 0x0000000405027825 */ /* 0x001fca00078e0202 */
[----:B------:R-:W2:Y:S02]  /*00f0*/  LDG.E R9, desc[UR4][R2.64] ;  /* 0x0000000402097981 */ /* 0x000ea4000c1e1900 */
[----:B--2---:R-:W-:-:S06]  /*0100*/  IMAD.WIDE R6, R9, 0x4, R6 ;  /* 0x0000000409067825 */ /* 0x004fcc00078e0206 */
[----:B------:R-:W2:Y:S02]  /*0110*/  LDG.E R6, desc[UR4][R6.64] ;  /* 0x0000000406067981 */ /* 0x000ea4000c1e1900 */
[----:B--2---:R-:W-:-:S13]  /*0120*/  ISETP.GE.AND P0, PT, R6, 0x1, PT ;  /* 0x000000010600780c */ /* 0x004fda0003f06270 */
[----:B------:R-:W-:Y:S05]  /*0130*/  @!P0 EXIT ;  /* 0x000000000000894d */ /* 0x000fea0003800000 */
[----:B------:R-:W0:Y:S01]  /*0140*/  LDC R19, c[0x0][0x380] ;  /* 0x0000e000ff137b82 */ /* 0x000e220000000800 */
[----:B------:R-:W-:Y:S01]  /*0150*/  HFMA2 R0, -RZ, RZ, 0, 5.9604644775390625e-08 ;  /* 0x00000001ff007431 */ /* 0x000fe200000001ff */
[----:B------:R-:W-:-:S06]  /*0160*/  MOV R17, R9 ;  /* 0x0000000900117202 */ /* 0x000fcc0000000f00 */
[----:B------:R-:W1:Y:S08]  /*0170*/  LDC.64 R4, c[0x0][0x390] ;  /* 0x0000e400ff047b82 */ /* 0x000e700000000a00 */
[----:B------:R-:W2:Y:S01]  /*0180*/  LDC.64 R6, c[0x0][0x3a0] ;  /* 0x0000e800ff067b82 */ /* 0x000ea20000000a00 */
[----:B0-----:R-:W-:-:S07]  /*0190*/  IADD3 R19, PT, PT, R19, 0x1, RZ ;  /* 0x0000000113137810 */ /* 0x001fce0007ffe0ff */
.L_x_17:
[----:B------:R-:W-:-:S05]  /*01a0*/  IADD3 R21, PT, PT, R17, R0, RZ ;  /* 0x0000000011157210 */ /* 0x000fca0007ffe0ff */
[----:B-1----:R-:W-:-:S06]  /*01b0*/  IMAD.WIDE R8, R21, 0x4, R4 ;  /* 0x0000000415087825 */ /* 0x002fcc00078e0204 */
[----:B------:R-:W2:Y:S02]  /*01c0*/  LDG.E R9, desc[UR4][R8.64] ;  /* 0x0000000408097981 */ /* 0x000ea4000c1e1900 */
[----:B--2---:R-:W-:-:S05]  /*01d0*/  IMAD.WIDE R14, R9, 0x4, R6 ;  /* 0x00000004090e7825 */ /* 0x004fca00078e0206 */
[----:B------:R-:W2:Y:S02]  /*01e0*/  LDG.E R10, desc[UR4][R14.64] ;  /* 0x000000040e0a7981 */ /* 0x000ea4000c1e1900 */
[----:B--2---:R-:W-:-:S13]  /*01f0*/  ISETP.GE.AND P0, PT, R19, R10, PT ;  /* 0x0000000a1300720c */ /* 0x004fda0003f06270 */
[----:B------:R-:W0:Y:S01]  /*0200*/  @!P0 LDC.64 R10, c[0x0][0x398] ;  /* 0x0000e600ff0a8b82 */ /* 0x000e220000000a00 */
[----:B------:R3:W-:Y:S01]  /*0210*/  @!P0 STG.E desc[UR4][R14.64], R19 ;  /* 0x000000130e008986 */ /* 0x0007e2000c101904 */
[----:B0-----:R-:W-:-:S05]  /*0220*/  @!P0 IMAD.WIDE R10, R9, 0x4, R10 ;  /* 0x00000004090a8825 */ /* 0x001fca00078e020a */
[----:B------:R3:W-:Y:S04]  /*0230*/  @!P0 STG.E desc[UR4][R10.64], R21 ;  /* 0x000000150a008986 */ /* 0x0007e8000c101904 */
[----:B------:R-:W2:Y:S02]  /*0240*/  @!P0 LDG.E R17, desc[UR4][R2.64] ;  /* 0x0000000402118981 */ /* 0x000ea4000c1e1900 */
[----:B--2---:R-:W-:-:S06]  /*0250*/  IMAD.WIDE R12, R17, 0x4, R4 ;  /* 0x00000004110c7825 */ /* 0x004fcc00078e0204 */
[----:B------:R-:W2:Y:S02]  /*0260*/  LDG.E R13, desc[UR4][R12.64] ;  /* 0x000000040c0d7981 */ /* 0x000ea4000c1e1900 */
[C---:B--2---:R-:W-:Y:S02]  /*0270*/  ISETP.GE.AND P0, PT, R0.reuse, R13, PT ;  /* 0x0000000d0000720c */ /* 0x044fe40003f06270 */
[----:B------:R-:W-:-:S11]  /*0280*/  IADD3 R0, PT, PT, R0, 0x1, RZ ;  /* 0x0000000100007810 */ /* 0x000fd60007ffe0ff */
[----:B---3--:R-:W-:Y:S05]  /*0290*/  @!P0 BRA `(.L_x_17) ;  /* 0xfffffffc00c08947 */ /* 0x008fea000383ffff */
[----:B------:R-:W-:Y:S05]  /*02a0*/  EXIT ;  /* 0x000000000000794d */ /* 0x000fea0003800000 */
.L_x_18:
        /* <DEDUP_REMOVED lines=13> */
.L_x_29:


//--------------------- .text._Z8queueBfsiPiS_S_S_iS_S_S_ --------------------------
	.section	.text._Z8queueBfsiPiS_S_S_iS_S_S_,"ax",@progbits
	.align	128
        .global         _Z8queueBfsiPiS_S_S_iS_S_S_
        .type           _Z8queueBfsiPiS_S_S_iS_S_S_,@function
        .size           _Z8queueBfsiPiS_S_S_iS_S_S_,(.L_x_30 - _Z8queueBfsiPiS_S_S_iS_S_S_)
        .other          _Z8queueBfsiPiS_S_S_iS_S_S_,@"STO_CUDA_ENTRY STV_DEFAULT"
_Z8queueBfsiPiS_S_S_iS_S_S_:
.text._Z8queueBfsiPiS_S_S_iS_S_S_:
        /* <DEDUP_REMOVED lines=21> */
[----:B------:R-:W-:-:S07]  /*0150*/  HFMA2 R12, -RZ, RZ, 0, 5.9604644775390625e-08 ;  /* 0x00000001ff0c7431 */ /* 0x000fce00000001ff */
[----:B------:R-:W1:Y:S08]  /*0160*/  LDC.64 R10, c[0x0][0x3a0] ;  /* 0x0000e800ff0a7b82 */ /* 0x000e700000000a00 */
[----:B------:R-:W2:Y:S08]  /*0170*/  LDC.64 R8, c[0x0][0x3c0] ;  /* 0x0000f000ff087b82 */ /* 0x000eb00000000a00 */
[----:B------:R-:W3:Y:S01]  /*0180*/  LDC.64 R6, c[0x0][0x390] ;  /* 0x0000e400ff067b82 */ /* 0x000ee20000000a00 */
[----:B0-----:R-:W-:-:S07]  /*0190*/  IADD3 R0, PT, PT, R0, 0x1, RZ ;  /* 0x0000000100007810 */ /* 0x001fce0007ffe0ff */
[----:B------:R-:W0:Y:S02]  /*01a0*/  LDC.64 R4, c[0x0][0x398] ;  /* 0x0000e600ff047b82 */ /* 0x000e240000000a00 */
.L_x_21:
[----:B------:R-:W-:-:S05]  /*01b0*/  IADD3 R15, PT, PT, R13, R12, RZ ;  /* 0x0000000c0d0f7210 */ /* 0x000fca0007ffe0ff */
[----:B---3--:R-:W-:-:S06]  /*01c0*/  IMAD.WIDE R14, R15, 0x4, R6 ;  /* 0x000000040f0e7825 */ /* 0x008fcc00078e0206 */
[----:B------:R-:W0:Y:S02]  /*01d0*/  LDG.E R15, desc[UR4][R14.64] ;  /* 0x000000040e0f7981 */ /* 0x000e24000c1e1900 */
[----:B0-----:R-:W-:-:S05]  /*01e0*/  IMAD.WIDE R16, R15, 0x4, R4 ;  /* 0x000000040f107825 */ /* 0x001fca00078e0204 */
[----:B------:R-:W3:Y:S01]  /*01f0*/  LDG.E R18, desc[UR4][R16.64] ;  /* 0x0000000410127981 */ /* 0x000ee2000c1e1900 */
[----:B------:R-:W-:Y:S05]  /*0200*/  YIELD ;  /* 0x0000000000007946 */ /* 0x000fea0003800000 */
[----:B------:R-:W-:Y:S01]  /*0210*/  BSSY.RECONVERGENT B0, `(.L_x_19) ;  /* 0x0000019000007945 */ /* 0x000fe20003800200 */
[----:B---3--:R-:W-:-:S13]  /*0220*/  ISETP.NE.AND P0, PT, R18, 0x7fffffff, PT ;  /* 0x7fffffff1200780c */ /* 0x008fda0003f05270 */
[----:B------:R-:W-:Y:S05]  /*0230*/  @P0 BRA `(.L_x_20) ;  /* 0x0000000000580947 */ /* 0x000fea0003800000 */
[----:B------:R-:W3:Y:S04]  /*0240*/  ATOMG.E.MIN.S32.STRONG.GPU PT, R16, desc[UR4][R16.64], R0 ;  /* 0x80000000101079a8 */ /* 0x000ee800089ef304 */
[----:B------:R0:W5:Y:S01]  /*0250*/  LDG.E R13, desc[UR4][R2.64] ;  /* 0x00000004020d7981 */ /* 0x000162000c1e1900 */
[----:B---3--:R-:W-:-:S13]  /*0260*/  ISETP.NE.AND P0, PT, R16, 0x7fffffff, PT ;  /* 0x7fffffff1000780c */ /* 0x008fda0003f05270 */
[----:B0-----:R-:W-:Y:S05]  /*0270*/  @P0 BRA `(.L_x_20) ;  /* 0x0000000000480947 */ /* 0x001fea0003800000 */
[----:B------:R-:W0:Y:S01]  /*0280*/  S2R R19, SR_LANEID ;  /* 0x0000000000137919 */ /* 0x000e220000000000 */
[----:B------:R-:W-:Y:S01]  /*0290*/  VOTEU.ANY UR6, UPT, PT ;  /* 0x0000000000067886 */ /* 0x000fe200038e0100 */
[----:B------:R-:W3:Y:S01]  /*02a0*/  LDC.64 R16, c[0x0][0x3b0] ;  /* 0x0000ec00ff107b82 */ /* 0x000ee20000000a00 */
[----:B------:R-:W0:Y:S01]  /*02b0*/  FLO.U32 R14, UR6 ;  /* 0x00000006000e7d00 */ /* 0x000e2200080e0000 */
[----:B-----5:R-:W-:-:S07]  /*02c0*/  IMAD.IADD R25, R13, 0x1, R12 ;  /* 0x000000010d197824 */ /* 0x020fce00078e020c */
[----:B------:R-:W3:Y:S01]  /*02d0*/  POPC R23, UR6 ;  /* 0x0000000600177d09 */ /* 0x000ee20008000000 */
[----:B0-----:R-:W-:Y:S01]  /*02e0*/  ISETP.EQ.U32.AND P0, PT, R14, R19, PT ;  /* 0x000000130e00720c */ /* 0x001fe20003f02070 */
[----:B-1----:R-:W-:-:S05]  /*02f0*/  IMAD.WIDE R18, R15, 0x4, R10 ;  /* 0x000000040f127825 */ /* 0x002fca00078e020a */
[----:B------:R-:W-:Y:S07]  /*0300*/  STG.E desc[UR4][R18.64], R25 ;  /* 0x0000001912007986 */ /* 0x000fee000c101904 */
[----:B---3--:R-:W3:Y:S01]  /*0310*/  @P0 ATOMG.E.ADD.STRONG.GPU PT, R17, desc[UR4][R16.64], R23 ;  /* 0x80000017101109a8 */ /* 0x008ee200081ef104 */
[----:B------:R-:W0:Y:S02]  /*0320*/  S2R R13, SR_LTMASK ;  /* 0x00000000000d7919 */ /* 0x000e240000003900 */
[----:B0-----:R-:W-:-:S06]  /*0330*/  LOP3.LUT R22, R13, UR6, RZ, 0xc0, !PT ;  /* 0x000000060d167c12 */ /* 0x001fcc000f8ec0ff */
[----:B------:R-:W0:Y:S01]  /*0340*/  POPC R22, R22 ;  /* 0x0000001600167309 */ /* 0x000e220000000000 */
[----:B---3--:R-:W0:Y:S02]  /*0350*/  SHFL.IDX PT, R21, R17, R14, 0x1f ;  /* 0x00001f0e11157589 */ /* 0x008e2400000e0000 */
[----:B0-----:R-:W-:-:S05]  /*0360*/  IADD3 R21, PT, PT, R21, R22, RZ ;  /* 0x0000001615157210 */ /* 0x001fca0007ffe0ff */
[----:B--2---:R-:W-:-:S05]  /*0370*/  IMAD.WIDE R20, R21, 0x4, R8 ;  /* 0x0000000415147825 */ /* 0x004fca00078e0208 */
[----:B------:R0:W-:Y:S04]  /*0380*/  STG.E desc[UR4][R20.64], R15 ;  /* 0x0000000f14007986 */ /* 0x0001e8000c101904 */
[----:B------:R0:W5:Y:S02]  /*0390*/  LDG.E R13, desc[UR4][R2.64] ;  /* 0x00000004020d7981 */ /* 0x000164000c1e1900 */
.L_x_20:
[----:B------:R-:W-:Y:S05]  /*03a0*/  BSYNC.RECONVERGENT B0 ;  /* 0x0000000000007941 */ /* 0x000fea0003800200 */
.L_x_19:
[----:B0----5:R-:W-:-:S06]  /*03b0*/  IMAD.WIDE R14, R13, 0x4, R6 ;  /* 0x000000040d0e7825 */ /* 0x021fcc00078e0206 */
[----:B------:R-:W3:Y:S02]  /*03c0*/  LDG.E R15, desc[UR4][R14.64] ;  /* 0x000000040e0f7981 */ /* 0x000ee4000c1e1900 */
[C---:B---3--:R-:W-:Y:S01]  /*03d0*/  ISETP.GE.AND P0, PT, R12.reuse, R15, PT ;  /* 0x0000000f0c00720c */ /* 0x048fe20003f06270 */
[----:B------:R-:W-:-:S12]  /*03e0*/  VIADD R12, R12, 0x1 ;  /* 0x000000010c0c7836 */ /* 0x000fd80000000000 */
[----:B------:R-:W-:Y:S05]  /*03f0*/  @!P0 BRA `(.L_x_21) ;  /* 0xfffffffc006c8947 */ /* 0x000fea000383ffff */
[----:B------:R-:W-:Y:S05]  /*0400*/  EXIT ;  /* 0x000000000000794d */ /* 0x000fea0003800000 */
.L_x_22:
        /* <DEDUP_REMOVED lines=15> */
.L_x_30:


//--------------------- .text._Z10BFS_kerneliiPiS_S_S_S_ --------------------------
	.section	.text._Z10BFS_kerneliiPiS_S_S_S_,"ax",@progbits
	.align	128
        .global         _Z10BFS_kerneliiPiS_S_S_S_
        .type           _Z10BFS_kerneliiPiS_S_S_S_,@function
        .size           _Z10BFS_kerneliiPiS_S_S_S_,(.L_x_31 - _Z10BFS_kerneliiPiS_S_S_S_)
        .other          _Z10BFS_kerneliiPiS_S_S_S_,@"STO_CUDA_ENTRY STV_DEFAULT"
_Z10BFS_kerneliiPiS_S_S_S_:
.text._Z10BFS_kerneliiPiS_S_S_S_:
        /* <DEDUP_REMOVED lines=10> */
[----:B------:R-:W2:Y:S01]  /*00a0*/  LDC R19, c[0x0][0x384] ;  /* 0x0000e100ff137b82 */ /* 0x000ea20000000800 */
[----:B0-----:R-:W-:-:S06]  /*00b0*/  IMAD.WIDE R2, R5, 0x4, R2 ;  /* 0x0000000405027825 */ /* 0x001fcc00078e0202 */
[----:B-1----:R-:W2:Y:S02]  /*00c0*/  LDG.E R2, desc[UR4][R2.64] ;  /* 0x0000000402027981 */ /* 0x002ea4000c1e1900 */
[----:B--2---:R-:W-:-:S13]  /*00d0*/  ISETP.NE.AND P0, PT, R2, R19, PT ;  /* 0x000000130200720c */ /* 0x004fda0003f05270 */
[----:B------:R-:W-:Y:S05]  /*00e0*/  @P0 EXIT ;  /* 0x000000000000094d */ /* 0x000fea0003800000 */
[----:B------:R-:W0:Y:S02]  /*00f0*/  LDC.64 R2, c[0x0][0x388] ;  /* 0x0000e200ff027b82 */ /* 0x000e240000000a00 */
[----:B0-----:R-:W-:-:S06]  /*0100*/  IMAD.WIDE R2, R5, 0x4, R2 ;  /* 0x0000000405027825 */ /* 0x001fcc00078e0202 */
[----:B------:R-:W0:Y:S01]  /*0110*/  LDC.64 R4, c[0x0][0x390] ;  /* 0x0000e400ff047b82 */ /* 0x000e220000000a00 */
[----:B------:R-:W0:Y:S02]  /*0120*/  LDG.E R9, desc[UR4][R2.64] ;  /* 0x0000000402097981 */ /* 0x000e24000c1e1900 */
[----:B0-----:R-:W-:-:S06]  /*0130*/  IMAD.WIDE R4, R9, 0x4, R4 ;  /* 0x0000000409047825 */ /* 0x001fcc00078e0204 */
[----:B------:R-:W2:Y:S02]  /*0140*/  LDG.E R4, desc[UR4][R4.64] ;  /* 0x0000000404047981 */ /* 0x000ea4000c1e1900 */
[----:B--2---:R-:W-:-:S13]  /*0150*/  ISETP.GE.AND P0, PT, R4, 0x1, PT ;  /* 0x000000010400780c */ /* 0x004fda0003f06270 */
[----:B------:R-:W-:Y:S05]  /*0160*/  @!P0 EXIT ;  /* 0x000000000000894d */ /* 0x000fea0003800000 */
[----:B------:R-:W0:Y:S01]  /*0170*/  LDC.64 R4, c[0x0][0x390] ;  /* 0x0000e400ff047b82 */ /* 0x000e220000000a00 */
[----:B------:R-:W-:Y:S01]  /*0180*/  BSSY.RECONVERGENT B0, `(.L_x_23) ;  /* 0x0000018000007945 */ /* 0x000fe20003800200 */
[----:B------:R-:W-:Y:S01]  /*0190*/  PLOP3.LUT P0, PT, PT, PT, PT, 0x8, 0x80 ;  /* 0x000000000080781c */ /* 0x000fe20003f0e170 */
[----:B------:R-:W-:Y:S01]  /*01a0*/  IMAD.MOV.U32 R0, RZ, RZ, 0x1 ;  /* 0x00000001ff007424 */ /* 0x000fe200078e00ff */
[----:B------:R-:W-:Y:S02]  /*01b0*/  MOV R17, R9 ;  /* 0x0000000900117202 */ /* 0x000fe40000000f00 */
[----:B------:R-:W-:Y:S02]  /*01c0*/  IADD3 R19, PT, PT, R19, 0x1, RZ ;  /* 0x0000000113137810 */ /* 0x000fe40007ffe0ff */
[----:B------:R-:W1:Y:S07]  /*01d0*/  LDC.64 R6, c[0x0][0x398] ;  /* 0x0000e600ff067b82 */ /* 0x000e6e0000000a00 */
.L_x_24:
[----:B------:R-:W-:-:S05]  /*01e0*/  IADD3 R9, PT, PT, R17, R0, RZ ;  /* 0x0000000011097210 */ /* 0x000fca0007ffe0ff */
[----:B0-----:R-:W-:-:S06]  /*01f0*/  IMAD.WIDE R8, R9, 0x4, R4 ;  /* 0x0000000409087825 */ /* 0x001fcc00078e0204 */
[----:B------:R-:W1:Y:S02]  /*0200*/  LDG.E R9, desc[UR4][R8.64] ;  /* 0x0000000408097981 */ /* 0x000e64000c1e1900 */
[----:B-1----:R-:W-:-:S05]  /*0210*/  IMAD.WIDE R14, R9, 0x4, R6 ;  /* 0x00000004090e7825 */ /* 0x002fca00078e0206 */
[----:B------:R-:W2:Y:S02]  /*0220*/  LDG.E R10, desc[UR4][R14.64] ;  /* 0x000000040e0a7981 */ /* 0x000ea4000c1e1900 */
[----:B--2---:R-:W-:-:S13]  /*0230*/  ISETP.GE.AND P1, PT, R19, R10, PT ;  /* 0x0000000a1300720c */ /* 0x004fda0003f26270 */
[----:B------:R-:W0:Y:S01]  /*0240*/  @!P1 LDC.64 R10, c[0x0][0x3a0] ;  /* 0x0000e800ff0a9b82 */ /* 0x000e220000000a00 */
[----:B------:R-:W-:Y:S01]  /*0250*/  @!P1 STG.E desc[UR4][R14.64], R19 ;  /* 0x000000130e009986 */ /* 0x000fe2000c101904 */
[----:B0-----:R-:W-:-:S05]  /*0260*/  @!P1 IMAD.WIDE R10, R9, 0x4, R10 ;  /* 0x00000004090a9825 */ /* 0x001fca00078e020a */
[----:B------:R0:W-:Y:S04]  /*0270*/  @!P1 STG.E desc[UR4][R10.64], R0 ;  /* 0x000000000a009986 */ /* 0x0001e8000c101904 */
[----:B------:R-:W2:Y:S02]  /*0280*/  @!P1 LDG.E R17, desc[UR4][R2.64] ;  /* 0x0000000402119981 */ /* 0x000ea4000c1e1900 */
[----:B--2---:R-:W-:-:S06]  /*0290*/  IMAD.WIDE R12, R17, 0x4, R4 ;  /* 0x00000004110c7825 */ /* 0x004fcc00078e0204 */
[----:B------:R-:W2:Y:S01]  /*02a0*/  LDG.E R13, desc[UR4][R12.64] ;  /* 0x000000040c0d7981 */ /* 0x000ea2000c1e1900 */
[----:B------:R-:W-:Y:S01]  /*02b0*/  @!P1 PLOP3.LUT P0, PT, PT, PT, PT, 0x80, 0x8 ;  /* 0x000000000008981c */ /* 0x000fe20003f0f070 */
[C---:B------:R-:W-:Y:S01]  /*02c0*/  VIADD R8, R0.reuse, 0x1 ;  /* 0x0000000100087836 */ /* 0x040fe20000000000 */
[----:B--2---:R-:W-:-:S04]  /*02d0*/  ISETP.GE.AND P1, PT, R0, R13, PT ;  /* 0x0000000d0000720c */ /* 0x004fc80003f26270 */
[----:B0-----:R-:W-:-:S09]  /*02e0*/  MOV R0, R8 ;  /* 0x0000000800007202 */ /* 0x001fd20000000f00 */
[----:B------:R-:W-:Y:S05]  /*02f0*/  @!P1 BRA `(.L_x_24) ;  /* 0xfffffffc00b89947 */ /* 0x000fea000383ffff */
[----:B------:R-:W-:Y:S05]  /*0300*/  BSYNC.RECONVERGENT B0 ;  /* 0x0000000000007941 */ /* 0x000fea0003800200 */
.L_x_23:
[----:B------:R-:W-:Y:S05]  /*0310*/  @!P0 EXIT ;  /* 0x000000000000894d */ /* 0x000fea0003800000 */
[----:B------:R-:W0:Y:S01]  /*0320*/  LDC.64 R2, c[0x0][0x3a8] ;  /* 0x0000ea00ff027b82 */ /* 0x000e220000000a00 */
[----:B------:R-:W-:-:S05]  /*0330*/  IMAD.MOV.U32 R5, RZ, RZ, 0x1 ;  /* 0x00000001ff057424 */ /* 0x000fca00078e00ff */
[----:B0-----:R-:W-:Y:S01]  /*0340*/  STG.E desc[UR4][R2.64], R5 ;  /* 0x0000000502007986 */ /* 0x001fe2000c101904 */
[----:B------:R-:W-:Y:S05]  /*0350*/  EXIT ;  /* 0x000000000000794d */ /* 0x000fea0003800000 */
.L_x_25:
        /* <DEDUP_REMOVED lines=10> */
.L_x_31:


//--------------------- .nv.global.init           --------------------------
	.section	.nv.global.init,"aw",@progbits
.nv.global.init:
	.type		$str,@object
	.size		$str,($str$1 - $str)
$str:
        /*0000*/ 	.byte	0x73, 0x63, 0x61, 0x6e, 0x44, 0x65, 0x67, 0x72, 0x65, 0x65, 0x73, 0x20, 0x74, 0x68, 0x69, 0x64
        /*0010*/ 	.byte	0x20, 0x25, 0x64, 0x0a, 0x00
	.type		$str$1,@object
	.size		$str$1,(.L_1 - $str$1)
$str$1:
        /*0015*/ 	.byte	0x0a, 0x20, 0x5b, 0x20, 0x66, 0x61, 0x6b, 0x65, 0x4e, 0x20, 0x25, 0x64, 0x20, 0x76, 0x61, 0x6c
        /*0025*/ 	.byte	0x20, 0x25, 0x64, 0x20, 0x5d, 0x20, 0x0a, 0x00
.L_1:


//--------------------- .nv.shared._Z23assignVerticesNextQueuePiS_S_iS_S_S_S_i --------------------------
	.section	.nv.shared._Z23assignVerticesNextQueuePiS_S_iS_S_S_S_i,"aw",@nobits
	.sectionflags	@""
	.align	4
.nv.shared._Z23assignVerticesNextQueuePiS_S_iS_S_S_S_i:
	.zero		1028


//--------------------- .nv.shared.reserved.0     --------------------------
	.section	.nv.shared.reserved.0,"aw",@nobits
	.weak		__nv_reservedSMEM_offset_0_alias
	.size		__nv_reservedSMEM_offset_0_alias, 0, 64
	.other		__nv_reservedSMEM_offset_0_alias,@"STO_CUDA_RESERVED_SHARED STV_DEFAULT"
__nv_reservedSMEM_offset_0_alias:
	.zero		0
	.zero		64


//--------------------- .nv.shared._Z11scanDegreesiPiS_S_ --------------------------
	.section	.nv.shared._Z11scanDegreesiPiS_S_,"aw",@nobits
	.sectionflags	@""
	.align	4
.nv.shared._Z11scanDegreesiPiS_S_:
	.zero		5120


//--------------------- .nv.constant0._Z23assignVerticesNextQueuePiS_S_iS_S_S_S_i --------------------------
	.section	.nv.constant0._Z23assignVerticesNextQueuePiS_S_iS_S_S_S_i,"a",@progbits
	.sectionflags	@""
	.align	4
.nv.constant0._Z23assignVerticesNextQueuePiS_S_iS_S_S_S_i:
	.zero		964


//--------------------- .nv.constant0._Z11scanDegreesiPiS_S_ --------------------------
	.section	.nv.constant0._Z11scanDegreesiPiS_S_,"a",@progbits
	.sectionflags	@""
	.align	4
.nv.constant0._Z11scanDegreesiPiS_S_:
	.zero		928


//--------------------- .nv.constant0._Z12countDegreesPiS_S_iS_S_ --------------------------
	.section	.nv.constant0._Z12countDegreesPiS_S_iS_S_,"a",@progbits
	.sectionflags	@""
	.align	4
.nv.constant0._Z12countDegreesPiS_S_iS_S_:
	.zero		944


//--------------------- .nv.constant0._Z9nextLayeriPiS_S_S_iS_ --------------------------
	.section	.nv.constant0._Z9nextLayeriPiS_S_S_iS_,"a",@progbits
	.sectionflags	@""
	.align	4
.nv.constant0._Z9nextLayeriPiS_S_S_iS_:
	.zero		952


//--------------------- .nv.constant0._Z8queueBfsiPiS_S_S_iS_S_S_ --------------------------
	.section	.nv.constant0._Z8queueBfsiPiS_S_S_iS_S_S_,"a",@progbits
	.sectionflags	@""
	.align	4
.nv.constant0._Z8queueBfsiPiS_S_S_iS_S_S_:
	.zero		968


//--------------------- .nv.constant0._Z10BFS_kerneliiPiS_S_S_S_ --------------------------
	.section	.nv.constant0._Z10BFS_kerneliiPiS_S_S_S_,"a",@progbits
	.sectionflags	@""
	.align	4
.nv.constant0._Z10BFS_kerneliiPiS_S_S_S_:
	.zero		944


//--------------------- SYMBOLS --------------------------

	.type		.nv.reservedSmem.offset0,@object
	.size		.nv.reservedSmem.offset0,0x4
	.type		.nv.reservedSmem.cap,@object
	.size		.nv.reservedSmem.cap,0x4
	.type		vprintf,@function
